//
// Generated by NVIDIA NVVM Compiler
//
// Compiler Build ID: CL-36424714
// Cuda compilation tools, release 13.0, V13.0.88
// Based on NVVM 20.0.0
//

.version 9.0
.target sm_100
.address_size 64

	// .globl	_Z7pad_symP6float2S0_iiiib

.visible .entry _Z7pad_symP6float2S0_iiiib(
	.param .u64 .ptr .align 1 _Z7pad_symP6float2S0_iiiib_param_0,
	.param .u64 .ptr .align 1 _Z7pad_symP6float2S0_iiiib_param_1,
	.param .u32 _Z7pad_symP6float2S0_iiiib_param_2,
	.param .u32 _Z7pad_symP6float2S0_iiiib_param_3,
	.param .u32 _Z7pad_symP6float2S0_iiiib_param_4,
	.param .u32 _Z7pad_symP6float2S0_iiiib_param_5,
	.param .u8 _Z7pad_symP6float2S0_iiiib_param_6
)
{
	.reg .pred 	%p<11>;
	.reg .b16 	%rs<2>;
	.reg .b32 	%r<46>;
	.reg .b32 	%f<7>;
	.reg .b64 	%rd<13>;

	ld.param.u64 	%rd3, [_Z7pad_symP6float2S0_iiiib_param_0];
	ld.param.u64 	%rd4, [_Z7pad_symP6float2S0_iiiib_param_1];
	ld.param.u32 	%r16, [_Z7pad_symP6float2S0_iiiib_param_2];
	ld.param.u32 	%r17, [_Z7pad_symP6float2S0_iiiib_param_3];
	ld.param.u32 	%r18, [_Z7pad_symP6float2S0_iiiib_param_4];
	ld.param.u32 	%r19, [_Z7pad_symP6float2S0_iiiib_param_5];
	ld.param.s8 	%rs1, [_Z7pad_symP6float2S0_iiiib_param_6];
	cvta.to.global.u64 	%rd1, %rd4;
	cvta.to.global.u64 	%rd2, %rd3;
	mov.u32 	%r20, %ntid.x;
	mov.u32 	%r21, %ctaid.x;
	mov.u32 	%r22, %tid.x;
	mad.lo.s32 	%r1, %r20, %r21, %r22;
	mov.u32 	%r23, %ntid.y;
	mov.u32 	%r24, %ctaid.y;
	mov.u32 	%r25, %tid.y;
	mad.lo.s32 	%r26, %r23, %r24, %r25;
	mov.u32 	%r27, %ntid.z;
	mov.u32 	%r28, %ctaid.z;
	mov.u32 	%r29, %tid.z;
	mad.lo.s32 	%r3, %r27, %r28, %r29;
	shl.b32 	%r30, %r16, 1;
	add.s32 	%r4, %r17, %r30;
	setp.ge.s32 	%p1, %r1, %r4;
	add.s32 	%r31, %r18, %r30;
	setp.ge.s32 	%p2, %r26, %r31;
	or.pred  	%p3, %p1, %p2;
	setp.ge.s32 	%p4, %r3, %r19;
	or.pred  	%p5, %p4, %p3;
	@%p5 bra 	$L__BB0_14;
	setp.ge.s32 	%p6, %r26, %r16;
	@%p6 bra 	$L__BB0_3;
	not.b32 	%r36, %r26;
	add.s32 	%r44, %r16, %r36;
	bra.uni 	$L__BB0_6;
$L__BB0_3:
	sub.s32 	%r32, %r31, %r16;
	setp.lt.s32 	%p7, %r26, %r32;
	@%p7 bra 	$L__BB0_5;
	shl.b32 	%r33, %r18, 1;
	not.b32 	%r34, %r26;
	add.s32 	%r35, %r16, %r34;
	add.s32 	%r44, %r35, %r33;
	bra.uni 	$L__BB0_6;
$L__BB0_5:
	sub.s32 	%r44, %r26, %r16;
$L__BB0_6:
	setp.ge.s32 	%p8, %r1, %r16;
	@%p8 bra 	$L__BB0_8;
	not.b32 	%r41, %r1;
	add.s32 	%r45, %r16, %r41;
	bra.uni 	$L__BB0_11;
$L__BB0_8:
	sub.s32 	%r37, %r4, %r16;
	setp.lt.s32 	%p9, %r1, %r37;
	@%p9 bra 	$L__BB0_10;
	shl.b32 	%r38, %r17, 1;
	not.b32 	%r39, %r1;
	add.s32 	%r40, %r16, %r39;
	add.s32 	%r45, %r40, %r38;
	bra.uni 	$L__BB0_11;
$L__BB0_10:
	sub.s32 	%r45, %r1, %r16;
$L__BB0_11:
	mad.lo.s32 	%r42, %r31, %r3, %r26;
	mad.lo.s32 	%r14, %r42, %r4, %r1;
	mad.lo.s32 	%r43, %r18, %r3, %r44;
	mad.lo.s32 	%r15, %r43, %r17, %r45;
	setp.ne.s16 	%p10, %rs1, 0;
	@%p10 bra 	$L__BB0_13;
	mul.wide.s32 	%rd9, %r15, 8;
	add.s64 	%rd10, %rd1, %rd9;
	ld.global.v2.f32 	{%f5, %f6}, [%rd10];
	mul.wide.s32 	%rd11, %r14, 8;
	add.s64 	%rd12, %rd2, %rd11;
	st.global.v2.f32 	[%rd12], {%f5, %f6};
	bra.uni 	$L__BB0_14;
$L__BB0_13:
	mul.wide.s32 	%rd5, %r15, 8;
	add.s64 	%rd6, %rd1, %rd5;
	mul.wide.s32 	%rd7, %r14, 8;
	add.s64 	%rd8, %rd2, %rd7;
	ld.global.f32 	%f1, [%rd8];
	atom.global.add.f32 	%f2, [%rd6], %f1;
	ld.global.f32 	%f3, [%rd8+4];
	atom.global.add.f32 	%f4, [%rd6+4], %f3;
$L__BB0_14:
	ret;

}
	// .globl	_Z8divker2dP6float2S0_iiiiiffb
.visible .entry _Z8divker2dP6float2S0_iiiiiffb(
	.param .u64 .ptr .align 1 _Z8divker2dP6float2S0_iiiiiffb_param_0,
	.param .u64 .ptr .align 1 _Z8divker2dP6float2S0_iiiiiffb_param_1,
	.param .u32 _Z8divker2dP6float2S0_iiiiiffb_param_2,
	.param .u32 _Z8divker2dP6float2S0_iiiiiffb_param_3,
	.param .u32 _Z8divker2dP6float2S0_iiiiiffb_param_4,
	.param .u32 _Z8divker2dP6float2S0_iiiiiffb_param_5,
	.param .u32 _Z8divker2dP6float2S0_iiiiiffb_param_6,
	.param .f32 _Z8divker2dP6float2S0_iiiiiffb_param_7,
	.param .f32 _Z8divker2dP6float2S0_iiiiiffb_param_8,
	.param .u8 _Z8divker2dP6float2S0_iiiiiffb_param_9
)
{
	.reg .pred 	%p<7>;
	.reg .b16 	%rs<2>;
	.reg .b32 	%r<44>;
	.reg .b32 	%f<27>;
	.reg .b64 	%rd<13>;

	ld.param.u64 	%rd3, [_Z8divker2dP6float2S0_iiiiiffb_param_0];
	ld.param.u64 	%rd4, [_Z8divker2dP6float2S0_iiiiiffb_param_1];
	ld.param.u32 	%r6, [_Z8divker2dP6float2S0_iiiiiffb_param_2];
	ld.param.u32 	%r10, [_Z8divker2dP6float2S0_iiiiiffb_param_3];
	ld.param.u32 	%r11, [_Z8divker2dP6float2S0_iiiiiffb_param_4];
	ld.param.u32 	%r8, [_Z8divker2dP6float2S0_iiiiiffb_param_5];
	ld.param.u32 	%r9, [_Z8divker2dP6float2S0_iiiiiffb_param_6];
	ld.param.f32 	%f2, [_Z8divker2dP6float2S0_iiiiiffb_param_7];
	ld.param.f32 	%f3, [_Z8divker2dP6float2S0_iiiiiffb_param_8];
	ld.param.s8 	%rs1, [_Z8divker2dP6float2S0_iiiiiffb_param_9];
	cvta.to.global.u64 	%rd1, %rd4;
	cvta.to.global.u64 	%rd2, %rd3;
	mov.u32 	%r12, %ntid.x;
	mov.u32 	%r13, %ctaid.x;
	mov.u32 	%r14, %tid.x;
	mad.lo.s32 	%r1, %r12, %r13, %r14;
	mov.u32 	%r15, %ntid.y;
	mov.u32 	%r16, %ctaid.y;
	mov.u32 	%r17, %tid.y;
	mad.lo.s32 	%r18, %r15, %r16, %r17;
	mov.u32 	%r19, %ntid.z;
	mov.u32 	%r20, %ctaid.z;
	mov.u32 	%r21, %tid.z;
	mad.lo.s32 	%r3, %r19, %r20, %r21;
	setp.ge.s32 	%p1, %r1, %r6;
	setp.ge.s32 	%p2, %r18, %r10;
	or.pred  	%p3, %p1, %p2;
	setp.ge.s32 	%p4, %r3, %r11;
	or.pred  	%p5, %p3, %p4;
	@%p5 bra 	$L__BB1_4;
	neg.f32 	%f4, %f2;
	shr.u32 	%r22, %r6, 31;
	add.s32 	%r23, %r6, %r22;
	shr.s32 	%r24, %r23, 1;
	sub.s32 	%r25, %r1, %r24;
	cvt.rn.f32.s32 	%f5, %r25;
	mul.f32 	%f6, %f5, %f4;
	mul.f32 	%f7, %f6, %f5;
	shr.u32 	%r26, %r10, 1;
	sub.s32 	%r27, %r18, %r26;
	cvt.rn.f32.s32 	%f8, %r27;
	mul.f32 	%f9, %f3, %f8;
	mul.f32 	%f10, %f9, %f8;
	sub.f32 	%f11, %f7, %f10;
	mul.f32 	%f12, %f11, 0f3FB8AA3B;
	ex2.approx.f32 	%f1, %f12;
	mad.lo.s32 	%r28, %r10, %r3, %r18;
	mad.lo.s32 	%r4, %r28, %r6, %r1;
	add.s32 	%r29, %r26, %r18;
	add.s32 	%r30, %r29, %r9;
	shl.b32 	%r31, %r6, 1;
	shl.b32 	%r32, %r8, 1;
	add.s32 	%r33, %r32, %r31;
	shl.b32 	%r34, %r10, 1;
	shl.b32 	%r35, %r9, 1;
	add.s32 	%r36, %r34, %r35;
	mad.lo.s32 	%r37, %r36, %r3, %r30;
	add.s32 	%r38, %r24, %r1;
	add.s32 	%r39, %r38, %r8;
	mad.lo.s32 	%r5, %r37, %r33, %r39;
	setp.ne.s16 	%p6, %rs1, 0;
	@%p6 bra 	$L__BB1_3;
	mul.wide.s32 	%rd9, %r4, 8;
	add.s64 	%rd10, %rd1, %rd9;
	ld.global.v2.f32 	{%f20, %f21}, [%rd10];
	div.rn.f32 	%f22, %f20, %f1;
	mul.lo.s32 	%r42, %r6, %r10;
	shl.b32 	%r43, %r42, 2;
	cvt.rn.f32.s32 	%f23, %r43;
	div.rn.f32 	%f24, %f22, %f23;
	mul.wide.s32 	%rd11, %r5, 8;
	add.s64 	%rd12, %rd2, %rd11;
	div.rn.f32 	%f25, %f21, %f1;
	div.rn.f32 	%f26, %f25, %f23;
	st.global.v2.f32 	[%rd12], {%f24, %f26};
	bra.uni 	$L__BB1_4;
$L__BB1_3:
	mul.wide.s32 	%rd5, %r5, 8;
	add.s64 	%rd6, %rd2, %rd5;
	ld.global.v2.f32 	{%f13, %f14}, [%rd6];
	div.rn.f32 	%f15, %f13, %f1;
	mul.lo.s32 	%r40, %r6, %r10;
	shl.b32 	%r41, %r40, 2;
	cvt.rn.f32.s32 	%f16, %r41;
	div.rn.f32 	%f17, %f15, %f16;
	mul.wide.s32 	%rd7, %r4, 8;
	add.s64 	%rd8, %rd1, %rd7;
	div.rn.f32 	%f18, %f14, %f1;
	div.rn.f32 	%f19, %f18, %f16;
	st.global.v2.f32 	[%rd8], {%f17, %f19};
$L__BB1_4:
	ret;

}
	// .globl	_Z11fftshiftc2dP6float2iii
.visible .entry _Z11fftshiftc2dP6float2iii(
	.param .u64 .ptr .align 1 _Z11fftshiftc2dP6float2iii_param_0,
	.param .u32 _Z11fftshiftc2dP6float2iii_param_1,
	.param .u32 _Z11fftshiftc2dP6float2iii_param_2,
	.param .u32 _Z11fftshiftc2dP6float2iii_param_3
)
{
	.reg .pred 	%p<6>;
	.reg .b32 	%r<32>;
	.reg .b32 	%f<6>;
	.reg .b64 	%rd<5>;

	ld.param.u64 	%rd1, [_Z11fftshiftc2dP6float2iii_param_0];
	ld.param.u32 	%r4, [_Z11fftshiftc2dP6float2iii_param_1];
	ld.param.u32 	%r6, [_Z11fftshiftc2dP6float2iii_param_2];
	ld.param.u32 	%r7, [_Z11fftshiftc2dP6float2iii_param_3];
	mov.u32 	%r8, %ntid.x;
	mov.u32 	%r9, %ctaid.x;
	mov.u32 	%r10, %tid.x;
	mad.lo.s32 	%r1, %r8, %r9, %r10;
	mov.u32 	%r11, %ntid.y;
	mov.u32 	%r12, %ctaid.y;
	mov.u32 	%r13, %tid.y;
	mad.lo.s32 	%r14, %r11, %r12, %r13;
	mov.u32 	%r15, %ntid.z;
	mov.u32 	%r16, %ctaid.z;
	mov.u32 	%r17, %tid.z;
	mad.lo.s32 	%r3, %r15, %r16, %r17;
	setp.ge.s32 	%p1, %r1, %r4;
	setp.ge.s32 	%p2, %r14, %r6;
	or.pred  	%p3, %p1, %p2;
	setp.ge.s32 	%p4, %r3, %r7;
	or.pred  	%p5, %p3, %p4;
	@%p5 bra 	$L__BB2_2;
	cvta.to.global.u64 	%rd2, %rd1;
	add.s32 	%r18, %r1, 1;
	shr.u32 	%r19, %r18, 31;
	add.s32 	%r20, %r18, %r19;
	and.b32  	%r21, %r20, 2147483646;
	sub.s32 	%r22, %r18, %r21;
	shl.b32 	%r23, %r22, 1;
	sub.s32 	%r24, 1, %r23;
	shl.b32 	%r25, %r14, 1;
	not.b32 	%r26, %r25;
	and.b32  	%r27, %r26, 2;
	sub.s32 	%r28, 1, %r27;
	mul.lo.s32 	%r29, %r24, %r28;
	cvt.rn.f32.s32 	%f1, %r29;
	mad.lo.s32 	%r30, %r6, %r3, %r14;
	mad.lo.s32 	%r31, %r30, %r4, %r1;
	mul.wide.s32 	%rd3, %r31, 8;
	add.s64 	%rd4, %rd2, %rd3;
	ld.global.v2.f32 	{%f2, %f3}, [%rd4];
	mul.f32 	%f4, %f2, %f1;
	mul.f32 	%f5, %f3, %f1;
	st.global.v2.f32 	[%rd4], {%f4, %f5};
$L__BB2_2:
	ret;

}
	// .globl	_Z6wrap2dP6float2iiiiib
.visible .entry _Z6wrap2dP6float2iiiiib(
	.param .u64 .ptr .align 1 _Z6wrap2dP6float2iiiiib_param_0,
	.param .u32 _Z6wrap2dP6float2iiiiib_param_1,
	.param .u32 _Z6wrap2dP6float2iiiiib_param_2,
	.param .u32 _Z6wrap2dP6float2iiiiib_param_3,
	.param .u32 _Z6wrap2dP6float2iiiiib_param_4,
	.param .u32 _Z6wrap2dP6float2iiiiib_param_5,
	.param .u8 _Z6wrap2dP6float2iiiiib_param_6
)
{
	.reg .pred 	%p<14>;
	.reg .b16 	%rs<2>;
	.reg .b32 	%r<42>;
	.reg .b32 	%f<7>;
	.reg .b64 	%rd<11>;

	ld.param.u64 	%rd2, [_Z6wrap2dP6float2iiiiib_param_0];
	ld.param.u32 	%r12, [_Z6wrap2dP6float2iiiiib_param_1];
	ld.param.u32 	%r13, [_Z6wrap2dP6float2iiiiib_param_2];
	ld.param.u32 	%r14, [_Z6wrap2dP6float2iiiiib_param_3];
	ld.param.u32 	%r10, [_Z6wrap2dP6float2iiiiib_param_4];
	ld.param.u32 	%r11, [_Z6wrap2dP6float2iiiiib_param_5];
	ld.param.s8 	%rs1, [_Z6wrap2dP6float2iiiiib_param_6];
	cvta.to.global.u64 	%rd1, %rd2;
	mov.u32 	%r15, %ntid.x;
	mov.u32 	%r16, %ctaid.x;
	mov.u32 	%r17, %tid.x;
	mad.lo.s32 	%r1, %r15, %r16, %r17;
	mov.u32 	%r18, %ntid.y;
	mov.u32 	%r19, %ctaid.y;
	mov.u32 	%r20, %tid.y;
	mad.lo.s32 	%r21, %r18, %r19, %r20;
	mov.u32 	%r22, %ntid.z;
	mov.u32 	%r23, %ctaid.z;
	mov.u32 	%r24, %tid.z;
	mad.lo.s32 	%r3, %r22, %r23, %r24;
	shl.b32 	%r4, %r12, 1;
	shl.b32 	%r25, %r10, 1;
	add.s32 	%r5, %r25, %r4;
	setp.ge.s32 	%p1, %r1, %r5;
	shl.b32 	%r6, %r13, 1;
	shl.b32 	%r26, %r11, 1;
	add.s32 	%r27, %r26, %r6;
	setp.ge.s32 	%p2, %r21, %r27;
	or.pred  	%p3, %p1, %p2;
	setp.ge.s32 	%p4, %r3, %r14;
	or.pred  	%p5, %p4, %p3;
	@%p5 bra 	$L__BB3_5;
	setp.ge.s32 	%p6, %r1, %r10;
	sub.s32 	%r28, %r5, %r10;
	setp.lt.s32 	%p7, %r1, %r28;
	setp.ge.s32 	%p8, %r21, %r11;
	and.pred  	%p9, %p6, %p8;
	and.pred  	%p10, %p9, %p7;
	sub.s32 	%r29, %r27, %r11;
	setp.lt.s32 	%p11, %r21, %r29;
	and.pred  	%p12, %p10, %p11;
	@%p12 bra 	$L__BB3_5;
	add.s32 	%r30, %r4, %r1;
	sub.s32 	%r31, %r30, %r10;
	rem.s32 	%r32, %r31, %r4;
	add.s32 	%r33, %r6, %r21;
	sub.s32 	%r34, %r33, %r11;
	rem.s32 	%r35, %r34, %r6;
	mad.lo.s32 	%r36, %r5, %r21, %r1;
	mul.lo.s32 	%r37, %r5, %r3;
	mul.lo.s32 	%r38, %r37, %r27;
	add.s32 	%r8, %r36, %r38;
	add.s32 	%r39, %r35, %r11;
	add.s32 	%r40, %r38, %r10;
	add.s32 	%r41, %r40, %r32;
	mad.lo.s32 	%r9, %r39, %r5, %r41;
	setp.ne.s16 	%p13, %rs1, 0;
	@%p13 bra 	$L__BB3_4;
	mul.wide.s32 	%rd7, %r9, 8;
	add.s64 	%rd8, %rd1, %rd7;
	ld.global.v2.f32 	{%f5, %f6}, [%rd8];
	mul.wide.s32 	%rd9, %r8, 8;
	add.s64 	%rd10, %rd1, %rd9;
	st.global.v2.f32 	[%rd10], {%f5, %f6};
	bra.uni 	$L__BB3_5;
$L__BB3_4:
	mul.wide.s32 	%rd3, %r9, 8;
	add.s64 	%rd4, %rd1, %rd3;
	mul.wide.s32 	%rd5, %r8, 8;
	add.s64 	%rd6, %rd1, %rd5;
	ld.global.f32 	%f1, [%rd6];
	atom.global.add.f32 	%f2, [%rd4], %f1;
	ld.global.f32 	%f3, [%rd6+4];
	atom.global.add.f32 	%f4, [%rd4+4], %f3;
$L__BB3_5:
	ret;

}
	// .globl	_Z8gather2dP6float2S0_PfS1_iiffiiiiib
.visible .entry _Z8gather2dP6float2S0_PfS1_iiffiiiiib(
	.param .u64 .ptr .align 1 _Z8gather2dP6float2S0_PfS1_iiffiiiiib_param_0,
	.param .u64 .ptr .align 1 _Z8gather2dP6float2S0_PfS1_iiffiiiiib_param_1,
	.param .u64 .ptr .align 1 _Z8gather2dP6float2S0_PfS1_iiffiiiiib_param_2,
	.param .u64 .ptr .align 1 _Z8gather2dP6float2S0_PfS1_iiffiiiiib_param_3,
	.param .u32 _Z8gather2dP6float2S0_PfS1_iiffiiiiib_param_4,
	.param .u32 _Z8gather2dP6float2S0_PfS1_iiffiiiiib_param_5,
	.param .f32 _Z8gather2dP6float2S0_PfS1_iiffiiiiib_param_6,
	.param .f32 _Z8gather2dP6float2S0_PfS1_iiffiiiiib_param_7,
	.param .u32 _Z8gather2dP6float2S0_PfS1_iiffiiiiib_param_8,
	.param .u32 _Z8gather2dP6float2S0_PfS1_iiffiiiiib_param_9,
	.param .u32 _Z8gather2dP6float2S0_PfS1_iiffiiiiib_param_10,
	.param .u32 _Z8gather2dP6float2S0_PfS1_iiffiiiiib_param_11,
	.param .u32 _Z8gather2dP6float2S0_PfS1_iiffiiiiib_param_12,
	.param .u8 _Z8gather2dP6float2S0_PfS1_iiffiiiiib_param_13
)
{
	.reg .pred 	%p<19>;
	.reg .b16 	%rs<5>;
	.reg .b32 	%r<135>;
	.reg .b32 	%f<258>;
	.reg .b64 	%rd<53>;
	.reg .b64 	%fd<87>;

	ld.param.u64 	%rd2, [_Z8gather2dP6float2S0_PfS1_iiffiiiiib_param_0];
	ld.param.u64 	%rd4, [_Z8gather2dP6float2S0_PfS1_iiffiiiiib_param_2];
	ld.param.u64 	%rd5, [_Z8gather2dP6float2S0_PfS1_iiffiiiiib_param_3];
	ld.param.u32 	%r28, [_Z8gather2dP6float2S0_PfS1_iiffiiiiib_param_5];
	ld.param.f32 	%f27, [_Z8gather2dP6float2S0_PfS1_iiffiiiiib_param_6];
	ld.param.f32 	%f28, [_Z8gather2dP6float2S0_PfS1_iiffiiiiib_param_7];
	ld.param.u32 	%r33, [_Z8gather2dP6float2S0_PfS1_iiffiiiiib_param_10];
	ld.param.u32 	%r31, [_Z8gather2dP6float2S0_PfS1_iiffiiiiib_param_11];
	ld.param.u32 	%r34, [_Z8gather2dP6float2S0_PfS1_iiffiiiiib_param_12];
	mov.u32 	%r35, %ntid.x;
	mov.u32 	%r36, %ctaid.x;
	mov.u32 	%r37, %tid.x;
	mad.lo.s32 	%r1, %r35, %r36, %r37;
	mov.u32 	%r38, %ntid.y;
	mov.u32 	%r39, %ctaid.y;
	mov.u32 	%r40, %tid.y;
	mad.lo.s32 	%r41, %r38, %r39, %r40;
	mov.u32 	%r42, %ntid.z;
	mov.u32 	%r43, %ctaid.z;
	mov.u32 	%r44, %tid.z;
	mad.lo.s32 	%r3, %r42, %r43, %r44;
	setp.ge.s32 	%p1, %r1, %r31;
	setp.ge.s32 	%p2, %r41, %r34;
	or.pred  	%p3, %p1, %p2;
	setp.ge.s32 	%p4, %r3, %r33;
	or.pred  	%p5, %p4, %p3;
	@%p5 bra 	$L__BB4_22;
	ld.param.s8 	%rs2, [_Z8gather2dP6float2S0_PfS1_iiffiiiiib_param_13];
	cvta.to.global.u64 	%rd6, %rd2;
	cvta.to.global.u64 	%rd7, %rd4;
	cvta.to.global.u64 	%rd8, %rd5;
	mad.lo.s32 	%r45, %r31, %r41, %r1;
	mul.lo.s32 	%r46, %r31, %r3;
	mad.lo.s32 	%r47, %r46, %r34, %r45;
	mul.wide.s32 	%rd9, %r45, 4;
	add.s64 	%rd10, %rd7, %rd9;
	ld.global.f32 	%f1, [%rd10];
	add.s64 	%rd11, %rd8, %rd9;
	ld.global.f32 	%f2, [%rd11];
	setp.eq.s16 	%p6, %rs2, 0;
	mul.wide.s32 	%rd12, %r47, 8;
	add.s64 	%rd1, %rd6, %rd12;
	mov.f32 	%f253, 0f00000000;
	mov.f32 	%f252, %f253;
	@%p6 bra 	$L__BB4_3;
	ld.global.v2.f32 	{%f252, %f253}, [%rd1];
$L__BB4_3:
	shl.b32 	%r4, %r28, 1;
	setp.lt.s32 	%p7, %r28, 0;
	@%p7 bra 	$L__BB4_20;
	ld.param.u32 	%r125, [_Z8gather2dP6float2S0_PfS1_iiffiiiiib_param_9];
	ld.param.u32 	%r119, [_Z8gather2dP6float2S0_PfS1_iiffiiiiib_param_8];
	ld.param.u32 	%r116, [_Z8gather2dP6float2S0_PfS1_iiffiiiiib_param_4];
	shl.b32 	%r48, %r125, 1;
	cvt.rn.f32.s32 	%f30, %r48;
	mul.f32 	%f31, %f2, %f30;
	cvt.rmi.f32.f32 	%f32, %f31;
	cvt.rn.f32.u32 	%f33, %r28;
	sub.f32 	%f7, %f32, %f33;
	shl.b32 	%r5, %r116, 1;
	setp.lt.s32 	%p8, %r116, 0;
	shl.b32 	%r49, %r119, 1;
	cvt.rn.f32.s32 	%f8, %r49;
	mul.f32 	%f34, %f1, %f8;
	cvt.rmi.f32.f32 	%f35, %f34;
	cvt.rn.f32.s32 	%f36, %r116;
	sub.f32 	%f9, %f35, %f36;
	mul.f32 	%f10, %f27, %f28;
	cvt.f64.f32 	%fd7, %f27;
	mov.f64 	%fd8, 0dC023BD3CC9BE45DE;
	div.rn.f64 	%fd1, %fd8, %fd7;
	cvt.f64.f32 	%fd9, %f28;
	mov.f64 	%fd10, 0d4023BD3CC9BE45DE;
	div.rn.f64 	%fd2, %fd10, %fd9;
	add.s32 	%r50, %r125, %r28;
	add.s32 	%r51, %r48, %r4;
	mad.lo.s32 	%r6, %r51, %r3, %r50;
	@%p8 bra 	$L__BB4_20;
	ld.param.s8 	%rs3, [_Z8gather2dP6float2S0_PfS1_iiffiiiiib_param_13];
	setp.ne.s16 	%p9, %rs3, 0;
	@%p9 bra 	$L__BB4_13;
	max.s32 	%r87, %r5, 0;
	add.s32 	%r88, %r87, 1;
	max.s32 	%r7, %r4, 0;
	and.b32  	%r8, %r87, 2;
	sqrt.rn.f32 	%f146, %f10;
	cvt.f64.f32 	%fd49, %f146;
	mov.f64 	%fd50, 0d400921FB54442D18;
	div.rn.f64 	%fd3, %fd50, %fd49;
	and.b32  	%r9, %r88, 2147483644;
	mov.b32 	%r128, 0;
$L__BB4_7:
	ld.param.u32 	%r127, [_Z8gather2dP6float2S0_PfS1_iiffiiiiib_param_9];
	ld.param.u32 	%r124, [_Z8gather2dP6float2S0_PfS1_iiffiiiiib_param_8];
	ld.param.u32 	%r118, [_Z8gather2dP6float2S0_PfS1_iiffiiiiib_param_4];
	shl.b32 	%r90, %r118, 1;
	setp.lt.s32 	%p14, %r90, 3;
	cvt.rn.f32.u32 	%f147, %r128;
	add.f32 	%f148, %f7, %f147;
	cvt.rzi.s32.f32 	%r91, %f148;
	cvt.rn.f32.s32 	%f149, %r91;
	shl.b32 	%r92, %r127, 1;
	cvt.rn.f32.s32 	%f150, %r92;
	div.rn.f32 	%f151, %f149, %f150;
	sub.f32 	%f152, %f151, %f2;
	mul.f32 	%f153, %f152, %f152;
	cvt.f64.f32 	%fd51, %f153;
	mul.f64 	%fd4, %fd2, %fd51;
	add.s32 	%r93, %r6, %r91;
	shl.b32 	%r94, %r124, 1;
	add.s32 	%r95, %r94, %r90;
	add.s32 	%r96, %r124, %r118;
	mad.lo.s32 	%r11, %r93, %r95, %r96;
	mov.b32 	%r131, 0;
	@%p14 bra 	$L__BB4_10;
	mov.b32 	%r129, 0;
$L__BB4_9:
	.pragma "nounroll";
	ld.param.u64 	%rd50, [_Z8gather2dP6float2S0_PfS1_iiffiiiiib_param_1];
	cvt.rn.f32.u32 	%f154, %r129;
	add.f32 	%f155, %f9, %f154;
	cvt.rzi.s32.f32 	%r98, %f155;
	cvt.rn.f32.s32 	%f156, %r98;
	div.rn.f32 	%f157, %f156, %f8;
	sub.f32 	%f158, %f157, %f1;
	mul.f32 	%f159, %f158, %f158;
	cvt.f64.f32 	%fd52, %f159;
	mul.f64 	%fd53, %fd1, %fd52;
	sub.f64 	%fd54, %fd53, %fd4;
	cvt.rn.f32.f64 	%f160, %fd54;
	mul.f32 	%f161, %f160, 0f3FB8AA3B;
	ex2.approx.f32 	%f162, %f161;
	cvt.f64.f32 	%fd55, %f162;
	mul.f64 	%fd56, %fd3, %fd55;
	add.s32 	%r99, %r11, %r98;
	cvt.rn.f32.f64 	%f163, %fd56;
	cvta.to.global.u64 	%rd30, %rd50;
	mul.wide.s32 	%rd31, %r99, 8;
	add.s64 	%rd32, %rd30, %rd31;
	ld.global.v2.f32 	{%f164, %f165}, [%rd32];
	fma.rn.f32 	%f166, %f164, %f163, %f252;
	fma.rn.f32 	%f167, %f165, %f163, %f253;
	add.s32 	%r100, %r129, 1;
	cvt.rn.f32.u32 	%f168, %r100;
	add.f32 	%f169, %f9, %f168;
	cvt.rzi.s32.f32 	%r101, %f169;
	cvt.rn.f32.s32 	%f170, %r101;
	div.rn.f32 	%f171, %f170, %f8;
	sub.f32 	%f172, %f171, %f1;
	mul.f32 	%f173, %f172, %f172;
	cvt.f64.f32 	%fd57, %f173;
	mul.f64 	%fd58, %fd1, %fd57;
	sub.f64 	%fd59, %fd58, %fd4;
	cvt.rn.f32.f64 	%f174, %fd59;
	mul.f32 	%f175, %f174, 0f3FB8AA3B;
	ex2.approx.f32 	%f176, %f175;
	cvt.f64.f32 	%fd60, %f176;
	mul.f64 	%fd61, %fd3, %fd60;
	add.s32 	%r102, %r11, %r101;
	cvt.rn.f32.f64 	%f177, %fd61;
	mul.wide.s32 	%rd33, %r102, 8;
	add.s64 	%rd34, %rd30, %rd33;
	ld.global.v2.f32 	{%f178, %f179}, [%rd34];
	fma.rn.f32 	%f180, %f178, %f177, %f166;
	fma.rn.f32 	%f181, %f179, %f177, %f167;
	add.s32 	%r103, %r129, 2;
	cvt.rn.f32.u32 	%f182, %r103;
	add.f32 	%f183, %f9, %f182;
	cvt.rzi.s32.f32 	%r104, %f183;
	cvt.rn.f32.s32 	%f184, %r104;
	div.rn.f32 	%f185, %f184, %f8;
	sub.f32 	%f186, %f185, %f1;
	mul.f32 	%f187, %f186, %f186;
	cvt.f64.f32 	%fd62, %f187;
	mul.f64 	%fd63, %fd1, %fd62;
	sub.f64 	%fd64, %fd63, %fd4;
	cvt.rn.f32.f64 	%f188, %fd64;
	mul.f32 	%f189, %f188, 0f3FB8AA3B;
	ex2.approx.f32 	%f190, %f189;
	cvt.f64.f32 	%fd65, %f190;
	mul.f64 	%fd66, %fd3, %fd65;
	add.s32 	%r105, %r11, %r104;
	cvt.rn.f32.f64 	%f191, %fd66;
	mul.wide.s32 	%rd35, %r105, 8;
	add.s64 	%rd36, %rd30, %rd35;
	ld.global.v2.f32 	{%f192, %f193}, [%rd36];
	fma.rn.f32 	%f194, %f192, %f191, %f180;
	fma.rn.f32 	%f195, %f193, %f191, %f181;
	add.s32 	%r106, %r129, 3;
	cvt.rn.f32.u32 	%f196, %r106;
	add.f32 	%f197, %f9, %f196;
	cvt.rzi.s32.f32 	%r107, %f197;
	cvt.rn.f32.s32 	%f198, %r107;
	div.rn.f32 	%f199, %f198, %f8;
	sub.f32 	%f200, %f199, %f1;
	mul.f32 	%f201, %f200, %f200;
	cvt.f64.f32 	%fd67, %f201;
	mul.f64 	%fd68, %fd1, %fd67;
	sub.f64 	%fd69, %fd68, %fd4;
	cvt.rn.f32.f64 	%f202, %fd69;
	mul.f32 	%f203, %f202, 0f3FB8AA3B;
	ex2.approx.f32 	%f204, %f203;
	cvt.f64.f32 	%fd70, %f204;
	mul.f64 	%fd71, %fd3, %fd70;
	add.s32 	%r108, %r11, %r107;
	cvt.rn.f32.f64 	%f205, %fd71;
	mul.wide.s32 	%rd37, %r108, 8;
	add.s64 	%rd38, %rd30, %rd37;
	ld.global.v2.f32 	{%f206, %f207}, [%rd38];
	fma.rn.f32 	%f252, %f206, %f205, %f194;
	fma.rn.f32 	%f253, %f207, %f205, %f195;
	add.s32 	%r129, %r129, 4;
	setp.ne.s32 	%p15, %r129, %r9;
	mov.u32 	%r131, %r9;
	@%p15 bra 	$L__BB4_9;
$L__BB4_10:
	setp.eq.s32 	%p16, %r8, 0;
	@%p16 bra 	$L__BB4_12;
	ld.param.u64 	%rd51, [_Z8gather2dP6float2S0_PfS1_iiffiiiiib_param_1];
	cvt.rn.f32.u32 	%f208, %r131;
	add.f32 	%f209, %f9, %f208;
	cvt.rzi.s32.f32 	%r109, %f209;
	cvt.rn.f32.s32 	%f210, %r109;
	div.rn.f32 	%f211, %f210, %f8;
	sub.f32 	%f212, %f211, %f1;
	mul.f32 	%f213, %f212, %f212;
	cvt.f64.f32 	%fd72, %f213;
	mul.f64 	%fd73, %fd1, %fd72;
	sub.f64 	%fd74, %fd73, %fd4;
	cvt.rn.f32.f64 	%f214, %fd74;
	mul.f32 	%f215, %f214, 0f3FB8AA3B;
	ex2.approx.f32 	%f216, %f215;
	cvt.f64.f32 	%fd75, %f216;
	mul.f64 	%fd76, %fd3, %fd75;
	add.s32 	%r110, %r11, %r109;
	cvt.rn.f32.f64 	%f217, %fd76;
	cvta.to.global.u64 	%rd39, %rd51;
	mul.wide.s32 	%rd40, %r110, 8;
	add.s64 	%rd41, %rd39, %rd40;
	ld.global.v2.f32 	{%f218, %f219}, [%rd41];
	fma.rn.f32 	%f220, %f218, %f217, %f252;
	fma.rn.f32 	%f221, %f219, %f217, %f253;
	add.s32 	%r111, %r131, 1;
	cvt.rn.f32.u32 	%f222, %r111;
	add.f32 	%f223, %f9, %f222;
	cvt.rzi.s32.f32 	%r112, %f223;
	cvt.rn.f32.s32 	%f224, %r112;
	div.rn.f32 	%f225, %f224, %f8;
	sub.f32 	%f226, %f225, %f1;
	mul.f32 	%f227, %f226, %f226;
	cvt.f64.f32 	%fd77, %f227;
	mul.f64 	%fd78, %fd1, %fd77;
	sub.f64 	%fd79, %fd78, %fd4;
	cvt.rn.f32.f64 	%f228, %fd79;
	mul.f32 	%f229, %f228, 0f3FB8AA3B;
	ex2.approx.f32 	%f230, %f229;
	cvt.f64.f32 	%fd80, %f230;
	mul.f64 	%fd81, %fd3, %fd80;
	add.s32 	%r113, %r11, %r112;
	cvt.rn.f32.f64 	%f231, %fd81;
	mul.wide.s32 	%rd42, %r113, 8;
	add.s64 	%rd43, %rd39, %rd42;
	ld.global.v2.f32 	{%f232, %f233}, [%rd43];
	fma.rn.f32 	%f252, %f232, %f231, %f220;
	fma.rn.f32 	%f253, %f233, %f231, %f221;
	add.s32 	%r131, %r131, 2;
$L__BB4_12:
	ld.param.u64 	%rd52, [_Z8gather2dP6float2S0_PfS1_iiffiiiiib_param_1];
	cvt.rn.f32.u32 	%f234, %r131;
	add.f32 	%f235, %f9, %f234;
	cvt.rzi.s32.f32 	%r114, %f235;
	cvt.rn.f32.s32 	%f236, %r114;
	div.rn.f32 	%f237, %f236, %f8;
	sub.f32 	%f238, %f237, %f1;
	mul.f32 	%f239, %f238, %f238;
	cvt.f64.f32 	%fd82, %f239;
	mul.f64 	%fd83, %fd1, %fd82;
	sub.f64 	%fd84, %fd83, %fd4;
	cvt.rn.f32.f64 	%f240, %fd84;
	mul.f32 	%f241, %f240, 0f3FB8AA3B;
	ex2.approx.f32 	%f242, %f241;
	cvt.f64.f32 	%fd85, %f242;
	mul.f64 	%fd86, %fd3, %fd85;
	add.s32 	%r115, %r11, %r114;
	cvt.rn.f32.f64 	%f243, %fd86;
	cvta.to.global.u64 	%rd44, %rd52;
	mul.wide.s32 	%rd45, %r115, 8;
	add.s64 	%rd46, %rd44, %rd45;
	ld.global.v2.f32 	{%f244, %f245}, [%rd46];
	fma.rn.f32 	%f252, %f244, %f243, %f252;
	fma.rn.f32 	%f253, %f245, %f243, %f253;
	add.s32 	%r17, %r128, 1;
	setp.eq.s32 	%p17, %r128, %r7;
	mov.u32 	%r128, %r17;
	@%p17 bra 	$L__BB4_20;
	bra.uni 	$L__BB4_7;
$L__BB4_13:
	max.s32 	%r53, %r5, 0;
	add.s32 	%r54, %r53, 1;
	max.s32 	%r18, %r4, 0;
	sqrt.rn.f32 	%f37, %f10;
	cvt.f64.f32 	%fd11, %f37;
	mov.f64 	%fd12, 0d400921FB54442D18;
	div.rn.f64 	%fd5, %fd12, %fd11;
	and.b32  	%r19, %r54, 3;
	and.b32  	%r20, %r54, 2147483644;
	mov.b32 	%r132, 0;
$L__BB4_14:
	ld.param.u32 	%r126, [_Z8gather2dP6float2S0_PfS1_iiffiiiiib_param_9];
	ld.param.u32 	%r120, [_Z8gather2dP6float2S0_PfS1_iiffiiiiib_param_8];
	ld.param.u32 	%r117, [_Z8gather2dP6float2S0_PfS1_iiffiiiiib_param_4];
	shl.b32 	%r56, %r117, 1;
	setp.lt.s32 	%p10, %r56, 3;
	cvt.rn.f32.u32 	%f38, %r132;
	add.f32 	%f39, %f7, %f38;
	cvt.rzi.s32.f32 	%r57, %f39;
	cvt.rn.f32.s32 	%f40, %r57;
	shl.b32 	%r58, %r126, 1;
	cvt.rn.f32.s32 	%f41, %r58;
	div.rn.f32 	%f42, %f40, %f41;
	sub.f32 	%f43, %f42, %f2;
	mul.f32 	%f44, %f43, %f43;
	cvt.f64.f32 	%fd13, %f44;
	mul.f64 	%fd6, %fd2, %fd13;
	add.s32 	%r59, %r6, %r57;
	shl.b32 	%r60, %r120, 1;
	add.s32 	%r61, %r60, %r56;
	add.s32 	%r62, %r120, %r117;
	mad.lo.s32 	%r22, %r59, %r61, %r62;
	mov.b32 	%r134, 0;
	@%p10 bra 	$L__BB4_17;
	mov.b32 	%r133, 0;
$L__BB4_16:
	ld.param.u32 	%r121, [_Z8gather2dP6float2S0_PfS1_iiffiiiiib_param_8];
	ld.param.u64 	%rd47, [_Z8gather2dP6float2S0_PfS1_iiffiiiiib_param_1];
	cvt.rn.f32.u32 	%f45, %r133;
	add.f32 	%f46, %f9, %f45;
	cvt.rzi.s32.f32 	%r64, %f46;
	cvt.rn.f32.s32 	%f47, %r64;
	shl.b32 	%r65, %r121, 1;
	cvt.rn.f32.s32 	%f48, %r65;
	div.rn.f32 	%f49, %f47, %f48;
	sub.f32 	%f50, %f49, %f1;
	mul.f32 	%f51, %f50, %f50;
	cvt.f64.f32 	%fd14, %f51;
	mul.f64 	%fd15, %fd1, %fd14;
	sub.f64 	%fd16, %fd15, %fd6;
	cvt.rn.f32.f64 	%f52, %fd16;
	mul.f32 	%f53, %f52, 0f3FB8AA3B;
	ex2.approx.f32 	%f54, %f53;
	cvt.f64.f32 	%fd17, %f54;
	mul.f64 	%fd18, %fd5, %fd17;
	add.s32 	%r66, %r22, %r64;
	cvt.rn.f32.f64 	%f55, %fd18;
	cvta.to.global.u64 	%rd13, %rd47;
	mul.wide.s32 	%rd14, %r66, 8;
	add.s64 	%rd15, %rd13, %rd14;
	mul.f32 	%f56, %f252, %f55;
	atom.global.add.f32 	%f57, [%rd15], %f56;
	mul.f32 	%f58, %f253, %f55;
	atom.global.add.f32 	%f59, [%rd15+4], %f58;
	add.s32 	%r67, %r133, 1;
	cvt.rn.f32.u32 	%f60, %r67;
	add.f32 	%f61, %f9, %f60;
	cvt.rzi.s32.f32 	%r68, %f61;
	cvt.rn.f32.s32 	%f62, %r68;
	div.rn.f32 	%f63, %f62, %f48;
	sub.f32 	%f64, %f63, %f1;
	mul.f32 	%f65, %f64, %f64;
	cvt.f64.f32 	%fd19, %f65;
	mul.f64 	%fd20, %fd1, %fd19;
	sub.f64 	%fd21, %fd20, %fd6;
	cvt.rn.f32.f64 	%f66, %fd21;
	mul.f32 	%f67, %f66, 0f3FB8AA3B;
	ex2.approx.f32 	%f68, %f67;
	cvt.f64.f32 	%fd22, %f68;
	mul.f64 	%fd23, %fd5, %fd22;
	add.s32 	%r69, %r22, %r68;
	cvt.rn.f32.f64 	%f69, %fd23;
	mul.wide.s32 	%rd16, %r69, 8;
	add.s64 	%rd17, %rd13, %rd16;
	mul.f32 	%f70, %f252, %f69;
	atom.global.add.f32 	%f71, [%rd17], %f70;
	mul.f32 	%f72, %f253, %f69;
	atom.global.add.f32 	%f73, [%rd17+4], %f72;
	add.s32 	%r70, %r133, 2;
	cvt.rn.f32.u32 	%f74, %r70;
	add.f32 	%f75, %f9, %f74;
	cvt.rzi.s32.f32 	%r71, %f75;
	cvt.rn.f32.s32 	%f76, %r71;
	div.rn.f32 	%f77, %f76, %f48;
	sub.f32 	%f78, %f77, %f1;
	mul.f32 	%f79, %f78, %f78;
	cvt.f64.f32 	%fd24, %f79;
	mul.f64 	%fd25, %fd1, %fd24;
	sub.f64 	%fd26, %fd25, %fd6;
	cvt.rn.f32.f64 	%f80, %fd26;
	mul.f32 	%f81, %f80, 0f3FB8AA3B;
	ex2.approx.f32 	%f82, %f81;
	cvt.f64.f32 	%fd27, %f82;
	mul.f64 	%fd28, %fd5, %fd27;
	add.s32 	%r72, %r22, %r71;
	cvt.rn.f32.f64 	%f83, %fd28;
	mul.wide.s32 	%rd18, %r72, 8;
	add.s64 	%rd19, %rd13, %rd18;
	mul.f32 	%f84, %f252, %f83;
	atom.global.add.f32 	%f85, [%rd19], %f84;
	mul.f32 	%f86, %f253, %f83;
	atom.global.add.f32 	%f87, [%rd19+4], %f86;
	add.s32 	%r73, %r133, 3;
	cvt.rn.f32.u32 	%f88, %r73;
	add.f32 	%f89, %f9, %f88;
	cvt.rzi.s32.f32 	%r74, %f89;
	cvt.rn.f32.s32 	%f90, %r74;
	div.rn.f32 	%f91, %f90, %f48;
	sub.f32 	%f92, %f91, %f1;
	mul.f32 	%f93, %f92, %f92;
	cvt.f64.f32 	%fd29, %f93;
	mul.f64 	%fd30, %fd1, %fd29;
	sub.f64 	%fd31, %fd30, %fd6;
	cvt.rn.f32.f64 	%f94, %fd31;
	mul.f32 	%f95, %f94, 0f3FB8AA3B;
	ex2.approx.f32 	%f96, %f95;
	cvt.f64.f32 	%fd32, %f96;
	mul.f64 	%fd33, %fd5, %fd32;
	add.s32 	%r75, %r22, %r74;
	cvt.rn.f32.f64 	%f97, %fd33;
	mul.wide.s32 	%rd20, %r75, 8;
	add.s64 	%rd21, %rd13, %rd20;
	mul.f32 	%f98, %f252, %f97;
	atom.global.add.f32 	%f99, [%rd21], %f98;
	mul.f32 	%f100, %f253, %f97;
	atom.global.add.f32 	%f101, [%rd21+4], %f100;
	add.s32 	%r133, %r133, 4;
	setp.ne.s32 	%p11, %r133, %r20;
	mov.u32 	%r134, %r20;
	@%p11 bra 	$L__BB4_16;
$L__BB4_17:
	ld.param.u32 	%r122, [_Z8gather2dP6float2S0_PfS1_iiffiiiiib_param_8];
	ld.param.u64 	%rd48, [_Z8gather2dP6float2S0_PfS1_iiffiiiiib_param_1];
	setp.eq.s32 	%p12, %r19, 1;
	cvt.rn.f32.u32 	%f102, %r134;
	add.f32 	%f103, %f9, %f102;
	cvt.rzi.s32.f32 	%r76, %f103;
	cvt.rn.f32.s32 	%f104, %r76;
	shl.b32 	%r77, %r122, 1;
	cvt.rn.f32.s32 	%f105, %r77;
	div.rn.f32 	%f106, %f104, %f105;
	sub.f32 	%f107, %f106, %f1;
	mul.f32 	%f108, %f107, %f107;
	cvt.f64.f32 	%fd34, %f108;
	mul.f64 	%fd35, %fd1, %fd34;
	sub.f64 	%fd36, %fd35, %fd6;
	cvt.rn.f32.f64 	%f109, %fd36;
	mul.f32 	%f110, %f109, 0f3FB8AA3B;
	ex2.approx.f32 	%f111, %f110;
	cvt.f64.f32 	%fd37, %f111;
	mul.f64 	%fd38, %fd5, %fd37;
	add.s32 	%r78, %r22, %r76;
	cvt.rn.f32.f64 	%f112, %fd38;
	cvta.to.global.u64 	%rd22, %rd48;
	mul.wide.s32 	%rd23, %r78, 8;
	add.s64 	%rd24, %rd22, %rd23;
	mul.f32 	%f113, %f252, %f112;
	atom.global.add.f32 	%f114, [%rd24], %f113;
	mul.f32 	%f115, %f253, %f112;
	atom.global.add.f32 	%f116, [%rd24+4], %f115;
	@%p12 bra 	$L__BB4_19;
	ld.param.u32 	%r123, [_Z8gather2dP6float2S0_PfS1_iiffiiiiib_param_8];
	ld.param.u64 	%rd49, [_Z8gather2dP6float2S0_PfS1_iiffiiiiib_param_1];
	add.s32 	%r79, %r134, 1;
	cvt.rn.f32.u32 	%f117, %r79;
	add.f32 	%f118, %f9, %f117;
	cvt.rzi.s32.f32 	%r80, %f118;
	cvt.rn.f32.s32 	%f119, %r80;
	shl.b32 	%r81, %r123, 1;
	cvt.rn.f32.s32 	%f120, %r81;
	div.rn.f32 	%f121, %f119, %f120;
	sub.f32 	%f122, %f121, %f1;
	mul.f32 	%f123, %f122, %f122;
	cvt.f64.f32 	%fd39, %f123;
	mul.f64 	%fd40, %fd1, %fd39;
	sub.f64 	%fd41, %fd40, %fd6;
	cvt.rn.f32.f64 	%f124, %fd41;
	mul.f32 	%f125, %f124, 0f3FB8AA3B;
	ex2.approx.f32 	%f126, %f125;
	cvt.f64.f32 	%fd42, %f126;
	mul.f64 	%fd43, %fd5, %fd42;
	add.s32 	%r82, %r22, %r80;
	cvt.rn.f32.f64 	%f127, %fd43;
	cvta.to.global.u64 	%rd25, %rd49;
	mul.wide.s32 	%rd26, %r82, 8;
	add.s64 	%rd27, %rd25, %rd26;
	mul.f32 	%f128, %f252, %f127;
	atom.global.add.f32 	%f129, [%rd27], %f128;
	mul.f32 	%f130, %f253, %f127;
	atom.global.add.f32 	%f131, [%rd27+4], %f130;
	add.s32 	%r83, %r134, 2;
	cvt.rn.f32.u32 	%f132, %r83;
	add.f32 	%f133, %f9, %f132;
	cvt.rzi.s32.f32 	%r84, %f133;
	cvt.rn.f32.s32 	%f134, %r84;
	div.rn.f32 	%f135, %f134, %f120;
	sub.f32 	%f136, %f135, %f1;
	mul.f32 	%f137, %f136, %f136;
	cvt.f64.f32 	%fd44, %f137;
	mul.f64 	%fd45, %fd1, %fd44;
	sub.f64 	%fd46, %fd45, %fd6;
	cvt.rn.f32.f64 	%f138, %fd46;
	mul.f32 	%f139, %f138, 0f3FB8AA3B;
	ex2.approx.f32 	%f140, %f139;
	cvt.f64.f32 	%fd47, %f140;
	mul.f64 	%fd48, %fd5, %fd47;
	add.s32 	%r85, %r22, %r84;
	cvt.rn.f32.f64 	%f141, %fd48;
	mul.wide.s32 	%rd28, %r85, 8;
	add.s64 	%rd29, %rd25, %rd28;
	mul.f32 	%f142, %f252, %f141;
	atom.global.add.f32 	%f143, [%rd29], %f142;
	mul.f32 	%f144, %f253, %f141;
	atom.global.add.f32 	%f145, [%rd29+4], %f144;
$L__BB4_19:
	add.s32 	%r26, %r132, 1;
	setp.ne.s32 	%p13, %r132, %r18;
	mov.u32 	%r132, %r26;
	@%p13 bra 	$L__BB4_14;
$L__BB4_20:
	ld.param.s8 	%rs4, [_Z8gather2dP6float2S0_PfS1_iiffiiiiib_param_13];
	setp.ne.s16 	%p18, %rs4, 0;
	@%p18 bra 	$L__BB4_22;
	st.global.v2.f32 	[%rd1], {%f252, %f253};
$L__BB4_22:
	ret;

}


// ===== COMPILED SASS (sm_100) =====

	.target	sm_100

	.elftype	@"ET_EXEC"


//--------------------- .note.nv.tkinfo           --------------------------
	.section	.note.nv.tkinfo,"",@"SHT_NOTE"
	.sectionflags	@"SHF_NOTE_NV_TKINFO"
	.tkinfo
        /*0018*/ 	.word	0x00000002
        /*0030*/ 	.string	""
        /*0030*/ 	.string	"ptxas"
        /*0030*/ 	.string	"Cuda compilation tools, release 13.0, V13.0.88"
        /*0030*/ 	.string	"Build cuda_13.0.r13.0/compiler.36424714_0"
        /*0030*/ 	.string	"-arch sm_100 -m 64 "



//--------------------- .note.nv.cuinfo           --------------------------
	.section	.note.nv.cuinfo,"",@"SHT_NOTE"
	.sectionflags	@"SHF_NOTE_NV_CUINFO"
        /*0018*/ 	.short	0x0002
        /*001a*/ 	.short	0x0064
        /*001c*/ 	.short	0x0082
	.zero		2


//--------------------- .nv.info                  --------------------------
	.section	.nv.info,"",@"SHT_CUDA_INFO"
	.align	4


	//----- nvinfo : EIATTR_REGCOUNT
	.align		4
        /*0000*/ 	.byte	0x04, 0x2f
        /*0002*/ 	.short	(.L_1 - .L_0)
	.align		4
.L_0:
        /*0004*/ 	.word	index@(_Z7pad_symP6float2S0_iiiib)
        /*0008*/ 	.word	0x0000000f


	//----- nvinfo : EIATTR_FRAME_SIZE
	.align		4
.L_1:
        /*000c*/ 	.byte	0x04, 0x11
        /*000e*/ 	.short	(.L_3 - .L_2)
	.align		4
.L_2:
        /*0010*/ 	.word	index@(_Z7pad_symP6float2S0_iiiib)
        /*0014*/ 	.word	0x00000000


	//----- nvinfo : EIATTR_REGCOUNT
	.align		4
.L_3:
        /*0018*/ 	.byte	0x04, 0x2f
        /*001a*/ 	.short	(.L_5 - .L_4)
	.align		4
.L_4:
        /*001c*/ 	.word	index@(_Z8divker2dP6float2S0_iiiiiffb)
        /*0020*/ 	.word	0x00000015


	//----- nvinfo : EIATTR_FRAME_SIZE
	.align		4
.L_5:
        /*0024*/ 	.byte	0x04, 0x11
        /*0026*/ 	.short	(.L_7 - .L_6)
	.align		4
.L_6:
        /*0028*/ 	.word	index@($__internal_3_$__cuda_sm3x_div_rn_noftz_f32_slowpath)
        /*002c*/ 	.word	0x00000000


	//----- nvinfo : EIATTR_FRAME_SIZE
	.align		4
.L_7:
        /*0030*/ 	.byte	0x04, 0x11
        /*0032*/ 	.short	(.L_9 - .L_8)
	.align		4
.L_8:
        /*0034*/ 	.word	index@(_Z8divker2dP6float2S0_iiiiiffb)
        /*0038*/ 	.word	0x00000000


	//----- nvinfo : EIATTR_REGCOUNT
	.align		4
.L_9:
        /*003c*/ 	.byte	0x04, 0x2f
        /*003e*/ 	.short	(.L_11 - .L_10)
	.align		4
.L_10:
        /*0040*/ 	.word	index@(_Z11fftshiftc2dP6float2iii)
        /*0044*/ 	.word	0x0000000a


	//----- nvinfo : EIATTR_FRAME_SIZE
	.align		4
.L_11:
        /*0048*/ 	.byte	0x04, 0x11
        /*004a*/ 	.short	(.L_13 - .L_12)
	.align		4
.L_12:
        /*004c*/ 	.word	index@(_Z11fftshiftc2dP6float2iii)
        /*0050*/ 	.word	0x00000000


	//----- nvinfo : EIATTR_REGCOUNT
	.align		4
.L_13:
        /*0054*/ 	.byte	0x04, 0x2f
        /*0056*/ 	.short	(.L_15 - .L_14)
	.align		4
.L_14:
        /*0058*/ 	.word	index@(_Z6wrap2dP6float2iiiiib)
        /*005c*/ 	.word	0x00000018


	//----- nvinfo : EIATTR_FRAME_SIZE
	.align		4
.L_15:
        /*0060*/ 	.byte	0x04, 0x11
        /*0062*/ 	.short	(.L_17 - .L_16)
	.align		4
.L_16:
        /*0064*/ 	.word	index@(_Z6wrap2dP6float2iiiiib)
        /*0068*/ 	.word	0x00000000


	//----- nvinfo : EIATTR_REGCOUNT
	.align		4
.L_17:
        /*006c*/ 	.byte	0x04, 0x2f
        /*006e*/ 	.short	(.L_19 - .L_18)
	.align		4
.L_18:
        /*0070*/ 	.word	index@(_Z8gather2dP6float2S0_PfS1_iiffiiiiib)
        /*0074*/ 	.word	0x00000020


	//----- nvinfo : EIATTR_FRAME_SIZE
	.align		4
.L_19:
        /*0078*/ 	.byte	0x04, 0x11
        /*007a*/ 	.short	(.L_21 - .L_20)
	.align		4
.L_20:
        /*007c*/ 	.word	index@($__internal_2_$__cuda_sm3x_div_rn_noftz_f32_slowpath)
        /*0080*/ 	.word	0x00000000


	//----- nvinfo : EIATTR_FRAME_SIZE
	.align		4
.L_21:
        /*0084*/ 	.byte	0x04, 0x11
        /*0086*/ 	.short	(.L_23 - .L_22)
	.align		4
.L_22:
        /*0088*/ 	.word	index@($__internal_1_$__cuda_sm20_sqrt_rn_f32_slowpath)
        /*008c*/ 	.word	0x00000000


	//----- nvinfo : EIATTR_FRAME_SIZE
	.align		4
.L_23:
        /*0090*/ 	.byte	0x04, 0x11
        /*0092*/ 	.short	(.L_25 - .L_24)
	.align		4
.L_24:
        /*0094*/ 	.word	index@($__internal_0_$__cuda_sm20_div_rn_f64_full)
        /*0098*/ 	.word	0x00000000


	//----- nvinfo : EIATTR_FRAME_SIZE
	.align		4
.L_25:
        /*009c*/ 	.byte	0x04, 0x11
        /*009e*/ 	.short	(.L_27 - .L_26)
	.align		4
.L_26:
        /*00a0*/ 	.word	index@(_Z8gather2dP6float2S0_PfS1_iiffiiiiib)
        /*00a4*/ 	.word	0x00000000


	//----- nvinfo : EIATTR_MIN_STACK_SIZE
	.align		4
.L_27:
        /*00a8*/ 	.byte	0x04, 0x12
        /*00aa*/ 	.short	(.L_29 - .L_28)
	.align		4
.L_28:
        /*00ac*/ 	.word	index@(_Z8gather2dP6float2S0_PfS1_iiffiiiiib)
        /*00b0*/ 	.word	0x00000000


	//----- nvinfo : EIATTR_MIN_STACK_SIZE
	.align		4
.L_29:
        /*00b4*/ 	.byte	0x04, 0x12
        /*00b6*/ 	.short	(.L_31 - .L_30)
	.align		4
.L_30:
        /*00b8*/ 	.word	index@(_Z6wrap2dP6float2iiiiib)
        /*00bc*/ 	.word	0x00000000


	//----- nvinfo : EIATTR_MIN_STACK_SIZE
	.align		4
.L_31:
        /*00c0*/ 	.byte	0x04, 0x12
        /*00c2*/ 	.short	(.L_33 - .L_32)
	.align		4
.L_32:
        /*00c4*/ 	.word	index@(_Z11fftshiftc2dP6float2iii)
        /*00c8*/ 	.word	0x00000000


	//----- nvinfo : EIATTR_MIN_STACK_SIZE
	.align		4
.L_33:
        /*00cc*/ 	.byte	0x04, 0x12
        /*00ce*/ 	.short	(.L_35 - .L_34)
	.align		4
.L_34:
        /*00d0*/ 	.word	index@(_Z8divker2dP6float2S0_iiiiiffb)
        /*00d4*/ 	.word	0x00000000


	//----- nvinfo : EIATTR_MIN_STACK_SIZE
	.align		4
.L_35:
        /*00d8*/ 	.byte	0x04, 0x12
        /*00da*/ 	.short	(.L_37 - .L_36)
	.align		4
.L_36:
        /*00dc*/ 	.word	index@(_Z7pad_symP6float2S0_iiiib)
        /*00e0*/ 	.word	0x00000000
.L_37:


//--------------------- .nv.compat                --------------------------
	.section	.nv.compat,"",@"SHT_CUDA_COMPAT_INFO"
	.align	4
        /*0000*/ 	.byte	0x02, 0x09, 0x00, 0x00, 0x02, 0x02, 0x01, 0x00, 0x02, 0x05, 0x05, 0x00, 0x03, 0x07, 0x01, 0x01
        /*0010*/ 	.byte	0x02, 0x03, 0x00, 0x00, 0x02, 0x06, 0x01, 0x00, 0x04, 0x0b, 0x08, 0x00, 0x01, 0x00, 0x00, 0x00
        /*0020*/ 	.byte	0x00, 0x00, 0x00, 0x00


//--------------------- .nv.info._Z8gather2dP6float2S0_PfS1_iiffiiiiib --------------------------
	.section	.nv.info._Z8gather2dP6float2S0_PfS1_iiffiiiiib,"",@"SHT_CUDA_INFO"
	.sectionflags	@""
	.align	4


	//----- nvinfo : EIATTR_CUDA_API_VERSION
	.align		4
        /*0000*/ 	.byte	0x04, 0x37
        /*0002*/ 	.short	(.L_39 - .L_38)
.L_38:
        /*0004*/ 	.word	0x00000082


	//----- nvinfo : EIATTR_KPARAM_INFO
	.align		4
.L_39:
        /*0008*/ 	.byte	0x04, 0x17
        /*000a*/ 	.short	(.L_41 - .L_40)
.L_40:
        /*000c*/ 	.word	0x00000000
        /*0010*/ 	.short	0x000d
        /*0012*/ 	.short	0x0044
        /*0014*/ 	.byte	0x00, 0xf0, 0x05, 0x00


	//----- nvinfo : EIATTR_KPARAM_INFO
	.align		4
.L_41:
        /*0018*/ 	.byte	0x04, 0x17
        /*001a*/ 	.short	(.L_43 - .L_42)
.L_42:
        /*001c*/ 	.word	0x00000000
        /*0020*/ 	.short	0x000c
        /*0022*/ 	.short	0x0040
        /*0024*/ 	.byte	0x00, 0xf0, 0x11, 0x00


	//----- nvinfo : EIATTR_KPARAM_INFO
	.align		4
.L_43:
        /*0028*/ 	.byte	0x04, 0x17
        /*002a*/ 	.short	(.L_45 - .L_44)
.L_44:
        /*002c*/ 	.word	0x00000000
        /*0030*/ 	.short	0x000b
        /*0032*/ 	.short	0x003c
        /*0034*/ 	.byte	0x00, 0xf0, 0x11, 0x00


	//----- nvinfo : EIATTR_KPARAM_INFO
	.align		4
.L_45:
        /*0038*/ 	.byte	0x04, 0x17
        /*003a*/ 	.short	(.L_47 - .L_46)
.L_46:
        /*003c*/ 	.word	0x00000000
        /*0040*/ 	.short	0x000a
        /*0042*/ 	.short	0x0038
        /*0044*/ 	.byte	0x00, 0xf0, 0x11, 0x00


	//----- nvinfo : EIATTR_KPARAM_INFO
	.align		4
.L_47:
        /*0048*/ 	.byte	0x04, 0x17
        /*004a*/ 	.short	(.L_49 - .L_48)
.L_48:
        /*004c*/ 	.word	0x00000000
        /*0050*/ 	.short	0x0009
        /*0052*/ 	.short	0x0034
        /*0054*/ 	.byte	0x00, 0xf0, 0x11, 0x00


	//----- nvinfo : EIATTR_KPARAM_INFO
	.align		4
.L_49:
        /*0058*/ 	.byte	0x04, 0x17
        /*005a*/ 	.short	(.L_51 - .L_50)
.L_50:
        /*005c*/ 	.word	0x00000000
        /*0060*/ 	.short	0x0008
        /*0062*/ 	.short	0x0030
        /*0064*/ 	.byte	0x00, 0xf0, 0x11, 0x00


	//----- nvinfo : EIATTR_KPARAM_INFO
	.align		4
.L_51:
        /*0068*/ 	.byte	0x04, 0x17
        /*006a*/ 	.short	(.L_53 - .L_52)
.L_52:
        /*006c*/ 	.word	0x00000000
        /*0070*/ 	.short	0x0007
        /*0072*/ 	.short	0x002c
        /*0074*/ 	.byte	0x00, 0xf0, 0x11, 0x00


	//----- nvinfo : EIATTR_KPARAM_INFO
	.align		4
.L_53:
        /*0078*/ 	.byte	0x04, 0x17
        /*007a*/ 	.short	(.L_55 - .L_54)
.L_54:
        /*007c*/ 	.word	0x00000000
        /*0080*/ 	.short	0x0006
        /*0082*/ 	.short	0x0028
        /*0084*/ 	.byte	0x00, 0xf0, 0x11, 0x00


	//----- nvinfo : EIATTR_KPARAM_INFO
	.align		4
.L_55:
        /*0088*/ 	.byte	0x04, 0x17
        /*008a*/ 	.short	(.L_57 - .L_56)
.L_56:
        /*008c*/ 	.word	0x00000000
        /*0090*/ 	.short	0x0005
        /*0092*/ 	.short	0x0024
        /*0094*/ 	.byte	0x00, 0xf0, 0x11, 0x00


	//----- nvinfo : EIATTR_KPARAM_INFO
	.align		4
.L_57:
        /*0098*/ 	.byte	0x04, 0x17
        /*009a*/ 	.short	(.L_59 - .L_58)
.L_58:
        /*009c*/ 	.word	0x00000000
        /*00a0*/ 	.short	0x0004
        /*00a2*/ 	.short	0x0020
        /*00a4*/ 	.byte	0x00, 0xf0, 0x11, 0x00


	//----- nvinfo : EIATTR_KPARAM_INFO
	.align		4
.L_59:
        /*00a8*/ 	.byte	0x04, 0x17
        /*00aa*/ 	.short	(.L_61 - .L_60)
.L_60:
        /*00ac*/ 	.word	0x00000000
        /*00b0*/ 	.short	0x0003
        /*00b2*/ 	.short	0x0018
        /*00b4*/ 	.byte	0x00, 0xf5, 0x21, 0x00


	//----- nvinfo : EIATTR_KPARAM_INFO
	.align		4
.L_61:
        /*00b8*/ 	.byte	0x04, 0x17
        /*00ba*/ 	.short	(.L_63 - .L_62)
.L_62:
        /*00bc*/ 	.word	0x00000000
        /*00c0*/ 	.short	0x0002
        /*00c2*/ 	.short	0x0010
        /*00c4*/ 	.byte	0x00, 0xf5, 0x21, 0x00


	//----- nvinfo : EIATTR_KPARAM_INFO
	.align		4
.L_63:
        /*00c8*/ 	.byte	0x04, 0x17
        /*00ca*/ 	.short	(.L_65 - .L_64)
.L_64:
        /*00cc*/ 	.word	0x00000000
        /*00d0*/ 	.short	0x0001
        /*00d2*/ 	.short	0x0008
        /*00d4*/ 	.byte	0x00, 0xf5, 0x21, 0x00


	//----- nvinfo : EIATTR_KPARAM_INFO
	.align		4
.L_65:
        /*00d8*/ 	.byte	0x04, 0x17
        /*00da*/ 	.short	(.L_67 - .L_66)
.L_66:
        /*00dc*/ 	.word	0x00000000
        /*00e0*/ 	.short	0x0000
        /*00e2*/ 	.short	0x0000
        /*00e4*/ 	.byte	0x00, 0xf5, 0x21, 0x00


	//----- nvinfo : EIATTR_SPARSE_MMA_MASK
	.align		4
.L_67:
        /*00e8*/ 	.byte	0x03, 0x50
        /*00ea*/ 	.short	0x0000


	//----- nvinfo : EIATTR_MAXREG_COUNT
	.align		4
        /*00ec*/ 	.byte	0x03, 0x1b
        /*00ee*/ 	.short	0x00ff


	//----- nvinfo : EIATTR_MERCURY_ISA_VERSION
	.align		4
        /*00f0*/ 	.byte	0x03, 0x5f
        /*00f2*/ 	.short	0x0101


	//----- nvinfo : EIATTR_VRC_CTA_INIT_COUNT
	.align		4
        /*00f4*/ 	.byte	0x02, 0x4a
	.zero		1
	.zero		1


	//----- nvinfo : EIATTR_EXIT_INSTR_OFFSETS
	.align		4
        /*00f8*/ 	.byte	0x04, 0x1c
        /*00fa*/ 	.short	(.L_69 - .L_68)


	//   ....[0]....
.L_68:
        /*00fc*/ 	.word	0x00000120


	//   ....[1]....
        /*0100*/ 	.word	0x00003510


	//   ....[2]....
        /*0104*/ 	.word	0x00003530


	//----- nvinfo : EIATTR_CRS_STACK_SIZE
	.align		4
.L_69:
        /*0108*/ 	.byte	0x04, 0x1e
        /*010a*/ 	.short	(.L_71 - .L_70)
.L_70:
        /*010c*/ 	.word	0x00000000


	//----- nvinfo : EIATTR_CBANK_PARAM_SIZE
	.align		4
.L_71:
        /*0110*/ 	.byte	0x03, 0x19
        /*0112*/ 	.short	0x0045


	//----- nvinfo : EIATTR_PARAM_CBANK
	.align		4
        /*0114*/ 	.byte	0x04, 0x0a
        /*0116*/ 	.short	(.L_73 - .L_72)
	.align		4
.L_72:
        /*0118*/ 	.word	index@(.nv.constant0._Z8gather2dP6float2S0_PfS1_iiffiiiiib)
        /*011c*/ 	.short	0x0380
        /*011e*/ 	.short	0x0045


	//----- nvinfo : EIATTR_SW_WAR
	.align		4
.L_73:
        /*0120*/ 	.byte	0x04, 0x36
        /*0122*/ 	.short	(.L_75 - .L_74)
.L_74:
        /*0124*/ 	.word	0x00000008
.L_75:


//--------------------- .nv.info._Z6wrap2dP6float2iiiiib --------------------------
	.section	.nv.info._Z6wrap2dP6float2iiiiib,"",@"SHT_CUDA_INFO"
	.sectionflags	@""
	.align	4


	//----- nvinfo : EIATTR_CUDA_API_VERSION
	.align		4
        /*0000*/ 	.byte	0x04, 0x37
        /*0002*/ 	.short	(.L_77 - .L_76)
.L_76:
        /*0004*/ 	.word	0x00000082


	//----- nvinfo : EIATTR_KPARAM_INFO
	.align		4
.L_77:
        /*0008*/ 	.byte	0x04, 0x17
        /*000a*/ 	.short	(.L_79 - .L_78)
.L_78:
        /*000c*/ 	.word	0x00000000
        /*0010*/ 	.short	0x0006
        /*0012*/ 	.short	0x001c
        /*0014*/ 	.byte	0x00, 0xf0, 0x05, 0x00


	//----- nvinfo : EIATTR_KPARAM_INFO
	.align		4
.L_79:
        /*0018*/ 	.byte	0x04, 0x17
        /*001a*/ 	.short	(.L_81 - .L_80)
.L_80:
        /*001c*/ 	.word	0x00000000
        /*0020*/ 	.short	0x0005
        /*0022*/ 	.short	0x0018
        /*0024*/ 	.byte	0x00, 0xf0, 0x11, 0x00


	//----- nvinfo : EIATTR_KPARAM_INFO
	.align		4
.L_81:
        /*0028*/ 	.byte	0x04, 0x17
        /*002a*/ 	.short	(.L_83 - .L_82)
.L_82:
        /*002c*/ 	.word	0x00000000
        /*0030*/ 	.short	0x0004
        /*0032*/ 	.short	0x0014
        /*0034*/ 	.byte	0x00, 0xf0, 0x11, 0x00


	//----- nvinfo : EIATTR_KPARAM_INFO
	.align		4
.L_83:
        /*0038*/ 	.byte	0x04, 0x17
        /*003a*/ 	.short	(.L_85 - .L_84)
.L_84:
        /*003c*/ 	.word	0x00000000
        /*0040*/ 	.short	0x0003
        /*0042*/ 	.short	0x0010
        /*0044*/ 	.byte	0x00, 0xf0, 0x11, 0x00


	//----- nvinfo : EIATTR_KPARAM_INFO
	.align		4
.L_85:
        /*0048*/ 	.byte	0x04, 0x17
        /*004a*/ 	.short	(.L_87 - .L_86)
.L_86:
        /*004c*/ 	.word	0x00000000
        /*0050*/ 	.short	0x0002
        /*0052*/ 	.short	0x000c
        /*0054*/ 	.byte	0x00, 0xf0, 0x11, 0x00


	//----- nvinfo : EIATTR_KPARAM_INFO
	.align		4
.L_87:
        /*0058*/ 	.byte	0x04, 0x17
        /*005a*/ 	.short	(.L_89 - .L_88)
.L_88:
        /*005c*/ 	.word	0x00000000
        /*0060*/ 	.short	0x0001
        /*0062*/ 	.short	0x0008
        /*0064*/ 	.byte	0x00, 0xf0, 0x11, 0x00


	//----- nvinfo : EIATTR_KPARAM_INFO
	.align		4
.L_89:
        /*0068*/ 	.byte	0x04, 0x17
        /*006a*/ 	.short	(.L_91 - .L_90)
.L_90:
        /*006c*/ 	.word	0x00000000
        /*0070*/ 	.short	0x0000
        /*0072*/ 	.short	0x0000
        /*0074*/ 	.byte	0x00, 0xf5, 0x21, 0x00


	//----- nvinfo : EIATTR_SPARSE_MMA_MASK
	.align		4
.L_91:
        /*0078*/ 	.byte	0x03, 0x50
        /*007a*/ 	.short	0x0000


	//----- nvinfo : EIATTR_MAXREG_COUNT
	.align		4
        /*007c*/ 	.byte	0x03, 0x1b
        /*007e*/ 	.short	0x00ff


	//----- nvinfo : EIATTR_MERCURY_ISA_VERSION
	.align		4
        /*0080*/ 	.byte	0x03, 0x5f
        /*0082*/ 	.short	0x0101


	//----- nvinfo : EIATTR_VRC_CTA_INIT_COUNT
	.align		4
        /*0084*/ 	.byte	0x02, 0x4a
	.zero		1
	.zero		1


	//----- nvinfo : EIATTR_EXIT_INSTR_OFFSETS
	.align		4
        /*0088*/ 	.byte	0x04, 0x1c
        /*008a*/ 	.short	(.L_93 - .L_92)


	//   ....[0]....
.L_92:
        /*008c*/ 	.word	0x00000170


	//   ....[1]....
        /*0090*/ 	.word	0x000001e0


	//   ....[2]....
        /*0094*/ 	.word	0x00000620


	//   ....[3]....
        /*0098*/ 	.word	0x000006a0


	//----- nvinfo : EIATTR_CBANK_PARAM_SIZE
	.align		4
.L_93:
        /*009c*/ 	.byte	0x03, 0x19
        /*009e*/ 	.short	0x001d


	//----- nvinfo : EIATTR_PARAM_CBANK
	.align		4
        /*00a0*/ 	.byte	0x04, 0x0a
        /*00a2*/ 	.short	(.L_95 - .L_94)
	.align		4
.L_94:
        /*00a4*/ 	.word	index@(.nv.constant0._Z6wrap2dP6float2iiiiib)
        /*00a8*/ 	.short	0x0380
        /*00aa*/ 	.short	0x001d


	//----- nvinfo : EIATTR_SW_WAR
	.align		4
.L_95:
        /*00ac*/ 	.byte	0x04, 0x36
        /*00ae*/ 	.short	(.L_97 - .L_96)
.L_96:
        /*00b0*/ 	.word	0x00000008
.L_97:


//--------------------- .nv.info._Z11fftshiftc2dP6float2iii --------------------------
	.section	.nv.info._Z11fftshiftc2dP6float2iii,"",@"SHT_CUDA_INFO"
	.sectionflags	@""
	.align	4


	//----- nvinfo : EIATTR_CUDA_API_VERSION
	.align		4
        /*0000*/ 	.byte	0x04, 0x37
        /*0002*/ 	.short	(.L_99 - .L_98)
.L_98:
        /*0004*/ 	.word	0x00000082


	//----- nvinfo : EIATTR_KPARAM_INFO
	.align		4
.L_99:
        /*0008*/ 	.byte	0x04, 0x17
        /*000a*/ 	.short	(.L_101 - .L_100)
.L_100:
        /*000c*/ 	.word	0x00000000
        /*0010*/ 	.short	0x0003
        /*0012*/ 	.short	0x0010
        /*0014*/ 	.byte	0x00, 0xf0, 0x11, 0x00


	//----- nvinfo : EIATTR_KPARAM_INFO
	.align		4
.L_101:
        /*0018*/ 	.byte	0x04, 0x17
        /*001a*/ 	.short	(.L_103 - .L_102)
.L_102:
        /*001c*/ 	.word	0x00000000
        /*0020*/ 	.short	0x0002
        /*0022*/ 	.short	0x000c
        /*0024*/ 	.byte	0x00, 0xf0, 0x11, 0x00


	//----- nvinfo : EIATTR_KPARAM_INFO
	.align		4
.L_103:
        /*0028*/ 	.byte	0x04, 0x17
        /*002a*/ 	.short	(.L_105 - .L_104)
.L_104:
        /*002c*/ 	.word	0x00000000
        /*0030*/ 	.short	0x0001
        /*0032*/ 	.short	0x0008
        /*0034*/ 	.byte	0x00, 0xf0, 0x11, 0x00


	//----- nvinfo : EIATTR_KPARAM_INFO
	.align		4
.L_105:
        /*0038*/ 	.byte	0x04, 0x17
        /*003a*/ 	.short	(.L_107 - .L_106)
.L_106:
        /*003c*/ 	.word	0x00000000
        /*0040*/ 	.short	0x0000
        /*0042*/ 	.short	0x0000
        /*0044*/ 	.byte	0x00, 0xf5, 0x21, 0x00


	//----- nvinfo : EIATTR_SPARSE_MMA_MASK
	.align		4
.L_107:
        /*0048*/ 	.byte	0x03, 0x50
        /*004a*/ 	.short	0x0000


	//----- nvinfo : EIATTR_MAXREG_COUNT
	.align		4
        /*004c*/ 	.byte	0x03, 0x1b
        /*004e*/ 	.short	0x00ff


	//----- nvinfo : EIATTR_MERCURY_ISA_VERSION
	.align		4
        /*0050*/ 	.byte	0x03, 0x5f
        /*0052*/ 	.short	0x0101


	//----- nvinfo : EIATTR_VRC_CTA_INIT_COUNT
	.align		4
        /*0054*/ 	.byte	0x02, 0x4a
	.zero		1
	.zero		1


	//----- nvinfo : EIATTR_EXIT_INSTR_OFFSETS
	.align		4
        /*0058*/ 	.byte	0x04, 0x1c
        /*005a*/ 	.short	(.L_109 - .L_108)


	//   ....[0]....
.L_108:
        /*005c*/ 	.word	0x00000120


	//   ....[1]....
        /*0060*/ 	.word	0x00000270


	//----- nvinfo : EIATTR_CBANK_PARAM_SIZE
	.align		4
.L_109:
        /*0064*/ 	.byte	0x03, 0x19
        /*0066*/ 	.short	0x0014


	//----- nvinfo : EIATTR_PARAM_CBANK
	.align		4
        /*0068*/ 	.byte	0x04, 0x0a
        /*006a*/ 	.short	(.L_111 - .L_110)
	.align		4
.L_110:
        /*006c*/ 	.word	index@(.nv.constant0._Z11fftshiftc2dP6float2iii)
        /*0070*/ 	.short	0x0380
        /*0072*/ 	.short	0x0014


	//----- nvinfo : EIATTR_SW_WAR
	.align		4
.L_111:
        /*0074*/ 	.byte	0x04, 0x36
        /*0076*/ 	.short	(.L_113 - .L_112)
.L_112:
        /*0078*/ 	.word	0x00000008
.L_113:


//--------------------- .nv.info._Z8divker2dP6float2S0_iiiiiffb --------------------------
	.section	.nv.info._Z8divker2dP6float2S0_iiiiiffb,"",@"SHT_CUDA_INFO"
	.sectionflags	@""
	.align	4


	//----- nvinfo : EIATTR_CUDA_API_VERSION
	.align		4
        /*0000*/ 	.byte	0x04, 0x37
        /*0002*/ 	.short	(.L_115 - .L_114)
.L_114:
        /*0004*/ 	.word	0x00000082


	//----- nvinfo : EIATTR_KPARAM_INFO
	.align		4
.L_115:
        /*0008*/ 	.byte	0x04, 0x17
        /*000a*/ 	.short	(.L_117 - .L_116)
.L_116:
        /*000c*/ 	.word	0x00000000
        /*0010*/ 	.short	0x0009
        /*0012*/ 	.short	0x002c
        /*0014*/ 	.byte	0x00, 0xf0, 0x05, 0x00


	//----- nvinfo : EIATTR_KPARAM_INFO
	.align		4
.L_117:
        /*0018*/ 	.byte	0x04, 0x17
        /*001a*/ 	.short	(.L_119 - .L_118)
.L_118:
        /*001c*/ 	.word	0x00000000
        /*0020*/ 	.short	0x0008
        /*0022*/ 	.short	0x0028
        /*0024*/ 	.byte	0x00, 0xf0, 0x11, 0x00


	//----- nvinfo : EIATTR_KPARAM_INFO
	.align		4
.L_119:
        /*0028*/ 	.byte	0x04, 0x17
        /*002a*/ 	.short	(.L_121 - .L_120)
.L_120:
        /*002c*/ 	.word	0x00000000
        /*0030*/ 	.short	0x0007
        /*0032*/ 	.short	0x0024
        /*0034*/ 	.byte	0x00, 0xf0, 0x11, 0x00


	//----- nvinfo : EIATTR_KPARAM_INFO
	.align		4
.L_121:
        /*0038*/ 	.byte	0x04, 0x17
        /*003a*/ 	.short	(.L_123 - .L_122)
.L_122:
        /*003c*/ 	.word	0x00000000
        /*0040*/ 	.short	0x0006
        /*0042*/ 	.short	0x0020
        /*0044*/ 	.byte	0x00, 0xf0, 0x11, 0x00


	//----- nvinfo : EIATTR_KPARAM_INFO
	.align		4
.L_123:
        /*0048*/ 	.byte	0x04, 0x17
        /*004a*/ 	.short	(.L_125 - .L_124)
.L_124:
        /*004c*/ 	.word	0x00000000
        /*0050*/ 	.short	0x0005
        /*0052*/ 	.short	0x001c
        /*0054*/ 	.byte	0x00, 0xf0, 0x11, 0x00


	//----- nvinfo : EIATTR_KPARAM_INFO
	.align		4
.L_125:
        /*0058*/ 	.byte	0x04, 0x17
        /*005a*/ 	.short	(.L_127 - .L_126)
.L_126:
        /*005c*/ 	.word	0x00000000
        /*0060*/ 	.short	0x0004
        /*0062*/ 	.short	0x0018
        /*0064*/ 	.byte	0x00, 0xf0, 0x11, 0x00


	//----- nvinfo : EIATTR_KPARAM_INFO
	.align		4
.L_127:
        /*0068*/ 	.byte	0x04, 0x17
        /*006a*/ 	.short	(.L_129 - .L_128)
.L_128:
        /*006c*/ 	.word	0x00000000
        /*0070*/ 	.short	0x0003
        /*0072*/ 	.short	0x0014
        /*0074*/ 	.byte	0x00, 0xf0, 0x11, 0x00


	//----- nvinfo : EIATTR_KPARAM_INFO
	.align		4
.L_129:
        /*0078*/ 	.byte	0x04, 0x17
        /*007a*/ 	.short	(.L_131 - .L_130)
.L_130:
        /*007c*/ 	.word	0x00000000
        /*0080*/ 	.short	0x0002
        /*0082*/ 	.short	0x0010
        /*0084*/ 	.byte	0x00, 0xf0, 0x11, 0x00


	//----- nvinfo : EIATTR_KPARAM_INFO
	.align		4
.L_131:
        /*0088*/ 	.byte	0x04, 0x17
        /*008a*/ 	.short	(.L_133 - .L_132)
.L_132:
        /*008c*/ 	.word	0x00000000
        /*0090*/ 	.short	0x0001
        /*0092*/ 	.short	0x0008
        /*0094*/ 	.byte	0x00, 0xf5, 0x21, 0x00


	//----- nvinfo : EIATTR_KPARAM_INFO
	.align		4
.L_133:
        /*0098*/ 	.byte	0x04, 0x17
        /*009a*/ 	.short	(.L_135 - .L_134)
.L_134:
        /*009c*/ 	.word	0x00000000
        /*00a0*/ 	.short	0x0000
        /*00a2*/ 	.short	0x0000
        /*00a4*/ 	.byte	0x00, 0xf5, 0x21, 0x00


	//----- nvinfo : EIATTR_SPARSE_MMA_MASK
	.align		4
.L_135:
        /*00a8*/ 	.byte	0x03, 0x50
        /*00aa*/ 	.short	0x0000


	//----- nvinfo : EIATTR_MAXREG_COUNT
	.align		4
        /*00ac*/ 	.byte	0x03, 0x1b
        /*00ae*/ 	.short	0x00ff


	//----- nvinfo : EIATTR_MERCURY_ISA_VERSION
	.align		4
        /*00b0*/ 	.byte	0x03, 0x5f
        /*00b2*/ 	.short	0x0101


	//----- nvinfo : EIATTR_VRC_CTA_INIT_COUNT
	.align		4
        /*00b4*/ 	.byte	0x02, 0x4a
	.zero		1
	.zero		1


	//----- nvinfo : EIATTR_EXIT_INSTR_OFFSETS
	.align		4
        /*00b8*/ 	.byte	0x04, 0x1c
        /*00ba*/ 	.short	(.L_137 - .L_136)


	//   ....[0]....
.L_136:
        /*00bc*/ 	.word	0x00000120


	//   ....[1]....
        /*00c0*/ 	.word	0x00000780


	//   ....[2]....
        /*00c4*/ 	.word	0x00000bb0


	//----- nvinfo : EIATTR_CRS_STACK_SIZE
	.align		4
.L_137:
        /*00c8*/ 	.byte	0x04, 0x1e
        /*00ca*/ 	.short	(.L_139 - .L_138)
.L_138:
        /*00cc*/ 	.word	0x00000000


	//----- nvinfo : EIATTR_CBANK_PARAM_SIZE
	.align		4
.L_139:
        /*00d0*/ 	.byte	0x03, 0x19
        /*00d2*/ 	.short	0x002d


	//----- nvinfo : EIATTR_PARAM_CBANK
	.align		4
        /*00d4*/ 	.byte	0x04, 0x0a
        /*00d6*/ 	.short	(.L_141 - .L_140)
	.align		4
.L_140:
        /*00d8*/ 	.word	index@(.nv.constant0._Z8divker2dP6float2S0_iiiiiffb)
        /*00dc*/ 	.short	0x0380
        /*00de*/ 	.short	0x002d


	//----- nvinfo : EIATTR_SW_WAR
	.align		4
.L_141:
        /*00e0*/ 	.byte	0x04, 0x36
        /*00e2*/ 	.short	(.L_143 - .L_142)
.L_142:
        /*00e4*/ 	.word	0x00000008
.L_143:


//--------------------- .nv.info._Z7pad_symP6float2S0_iiiib --------------------------
	.section	.nv.info._Z7pad_symP6float2S0_iiiib,"",@"SHT_CUDA_INFO"
	.sectionflags	@""
	.align	4


	//----- nvinfo : EIATTR_CUDA_API_VERSION
	.align		4
        /*0000*/ 	.byte	0x04, 0x37
        /*0002*/ 	.short	(.L_145 - .L_144)
.L_144:
        /*0004*/ 	.word	0x00000082


	//----- nvinfo : EIATTR_KPARAM_INFO
	.align		4
.L_145:
        /*0008*/ 	.byte	0x04, 0x17
        /*000a*/ 	.short	(.L_147 - .L_146)
.L_146:
        /*000c*/ 	.word	0x00000000
        /*0010*/ 	.short	0x0006
        /*0012*/ 	.short	0x0020
        /*0014*/ 	.byte	0x00, 0xf0, 0x05, 0x00


	//----- nvinfo : EIATTR_KPARAM_INFO
	.align		4
.L_147:
        /*0018*/ 	.byte	0x04, 0x17
        /*001a*/ 	.short	(.L_149 - .L_148)
.L_148:
        /*001c*/ 	.word	0x00000000
        /*0020*/ 	.short	0x0005
        /*0022*/ 	.short	0x001c
        /*0024*/ 	.byte	0x00, 0xf0, 0x11, 0x00


	//----- nvinfo : EIATTR_KPARAM_INFO
	.align		4
.L_149:
        /*0028*/ 	.byte	0x04, 0x17
        /*002a*/ 	.short	(.L_151 - .L_150)
.L_150:
        /*002c*/ 	.word	0x00000000
        /*0030*/ 	.short	0x0004
        /*0032*/ 	.short	0x0018
        /*0034*/ 	.byte	0x00, 0xf0, 0x11, 0x00


	//----- nvinfo : EIATTR_KPARAM_INFO
	.align		4
.L_151:
        /*0038*/ 	.byte	0x04, 0x17
        /*003a*/ 	.short	(.L_153 - .L_152)
.L_152:
        /*003c*/ 	.word	0x00000000
        /*0040*/ 	.short	0x0003
        /*0042*/ 	.short	0x0014
        /*0044*/ 	.byte	0x00, 0xf0, 0x11, 0x00


	//----- nvinfo : EIATTR_KPARAM_INFO
	.align		4
.L_153:
        /*0048*/ 	.byte	0x04, 0x17
        /*004a*/ 	.short	(.L_155 - .L_154)
.L_154:
        /*004c*/ 	.word	0x00000000
        /*0050*/ 	.short	0x0002
        /*0052*/ 	.short	0x0010
        /*0054*/ 	.byte	0x00, 0xf0, 0x11, 0x00


	//----- nvinfo : EIATTR_KPARAM_INFO
	.align		4
.L_155:
        /*0058*/ 	.byte	0x04, 0x17
        /*005a*/ 	.short	(.L_157 - .L_156)
.L_156:
        /*005c*/ 	.word	0x00000000
        /*0060*/ 	.short	0x0001
        /*0062*/ 	.short	0x0008
        /*0064*/ 	.byte	0x00, 0xf5, 0x21, 0x00


	//----- nvinfo : EIATTR_KPARAM_INFO
	.align		4
.L_157:
        /*0068*/ 	.byte	0x04, 0x17
        /*006a*/ 	.short	(.L_159 - .L_158)
.L_158:
        /*006c*/ 	.word	0x00000000
        /*0070*/ 	.short	0x0000
        /*0072*/ 	.short	0x0000
        /*0074*/ 	.byte	0x00, 0xf5, 0x21, 0x00


	//----- nvinfo : EIATTR_SPARSE_MMA_MASK
	.align		4
.L_159:
        /*0078*/ 	.byte	0x03, 0x50
        /*007a*/ 	.short	0x0000


	//----- nvinfo : EIATTR_MAXREG_COUNT
	.align		4
        /*007c*/ 	.byte	0x03, 0x1b
        /*007e*/ 	.short	0x00ff


	//----- nvinfo : EIATTR_MERCURY_ISA_VERSION
	.align		4
        /*0080*/ 	.byte	0x03, 0x5f
        /*0082*/ 	.short	0x0101


	//----- nvinfo : EIATTR_VRC_CTA_INIT_COUNT
	.align		4
        /*0084*/ 	.byte	0x02, 0x4a
	.zero		1
	.zero		1


	//----- nvinfo : EIATTR_EXIT_INSTR_OFFSETS
	.align		4
        /*0088*/ 	.byte	0x04, 0x1c
        /*008a*/ 	.short	(.L_161 - .L_160)


	//   ....[0]....
.L_160:
        /*008c*/ 	.word	0x00000140


	//   ....[1]....
        /*0090*/ 	.word	0x000003c0


	//   ....[2]....
        /*0094*/ 	.word	0x00000450


	//----- nvinfo : EIATTR_CRS_STACK_SIZE
	.align		4
.L_161:
        /*0098*/ 	.byte	0x04, 0x1e
        /*009a*/ 	.short	(.L_163 - .L_162)
.L_162:
        /*009c*/ 	.word	0x00000000


	//----- nvinfo : EIATTR_CBANK_PARAM_SIZE
	.align		4
.L_163:
        /*00a0*/ 	.byte	0x03, 0x19
        /*00a2*/ 	.short	0x0021


	//----- nvinfo : EIATTR_PARAM_CBANK
	.align		4
        /*00a4*/ 	.byte	0x04, 0x0a
        /*00a6*/ 	.short	(.L_165 - .L_164)
	.align		4
.L_164:
        /*00a8*/ 	.word	index@(.nv.constant0._Z7pad_symP6float2S0_iiiib)
        /*00ac*/ 	.short	0x0380
        /*00ae*/ 	.short	0x0021


	//----- nvinfo : EIATTR_SW_WAR
	.align		4
.L_165:
        /*00b0*/ 	.byte	0x04, 0x36
        /*00b2*/ 	.short	(.L_167 - .L_166)
.L_166:
        /*00b4*/ 	.word	0x00000008
.L_167:


//--------------------- .nv.callgraph             --------------------------
	.section	.nv.callgraph,"",@"SHT_CUDA_CALLGRAPH"
	.align	4
	.sectionentsize	8
	.align		4
        /*0000*/ 	.word	0x00000000
	.align		4
        /*0004*/ 	.word	0xffffffff
	.align		4
        /*0008*/ 	.word	0x00000000
	.align		4
        /*000c*/ 	.word	0xfffffffe
	.align		4
        /*0010*/ 	.word	0x00000000
	.align		4
        /*0014*/ 	.word	0xfffffffd
	.align		4
        /*0018*/ 	.word	0x00000000
	.align		4
        /*001c*/ 	.word	0xfffffffc


//--------------------- .text._Z8gather2dP6float2S0_PfS1_iiffiiiiib --------------------------
	.section	.text._Z8gather2dP6float2S0_PfS1_iiffiiiiib,"ax",@progbits
	.align	128
        .global         _Z8gather2dP6float2S0_PfS1_iiffiiiiib
        .type           _Z8gather2dP6float2S0_PfS1_iiffiiiiib,@function
        .size           _Z8gather2dP6float2S0_PfS1_iiffiiiiib,(.L_x_108 - _Z8gather2dP6float2S0_PfS1_iiffiiiiib)
        .other          _Z8gather2dP6float2S0_PfS1_iiffiiiiib,@"STO_CUDA_ENTRY STV_DEFAULT"
_Z8gather2dP6float2S0_PfS1_iiffiiiiib:
.text._Z8gather2dP6float2S0_PfS1_iiffiiiiib:
[----:B------:R-:W-:Y:S01]  /*0000*/  LDC R1, c[0x0][0x37c] ;  /* 0x0000df00ff017b82 */ /* 0x000fe20000000800 */
[----:B------:R-:W0:Y:S01]  /*0010*/  S2R R3, SR_CTAID.Y ;  /* 0x0000000000037919 */ /* 0x000e220000002600 */
[----:B------:R-:W1:Y:S01]  /*0020*/  LDCU UR4, c[0x0][0x360] ;  /* 0x00006c00ff0477ac */ /* 0x000e620008000800 */
[----:B------:R-:W0:Y:S01]  /*0030*/  S2R R2, SR_TID.Y ;  /* 0x0000000000027919 */ /* 0x000e220000002200 */
[----:B------:R-:W0:Y:S01]  /*0040*/  LDCU UR5, c[0x0][0x364] ;  /* 0x00006c80ff0577ac */ /* 0x000e220008000800 */
[----:B------:R-:W1:Y:S01]  /*0050*/  S2R R0, SR_CTAID.X ;  /* 0x0000000000007919 */ /* 0x000e620000002500 */
[----:B------:R-:W2:Y:S01]  /*0060*/  LDCU UR7, c[0x0][0x3c0] ;  /* 0x00007800ff0777ac */ /* 0x000ea20008000800 */
[----:B------:R-:W1:Y:S01]  /*0070*/  S2R R5, SR_TID.X ;  /* 0x0000000000057919 */ /* 0x000e620000002100 */
[----:B------:R-:W3:Y:S01]  /*0080*/  LDCU UR6, c[0x0][0x368] ;  /* 0x00006d00ff0677ac */ /* 0x000ee20008000800 */
[----:B------:R-:W3:Y:S01]  /*0090*/  S2R R10, SR_CTAID.Z ;  /* 0x00000000000a7919 */ /* 0x000ee20000002700 */
[----:B------:R-:W4:Y:S01]  /*00a0*/  LDCU.64 UR8, c[0x0][0x3b8] ;  /* 0x00007700ff0877ac */ /* 0x000f220008000a00 */
[----:B------:R-:W3:Y:S01]  /*00b0*/  S2R R7, SR_TID.Z ;  /* 0x0000000000077919 */ /* 0x000ee20000002300 */
[----:B0-----:R-:W-:-:S05]  /*00c0*/  IMAD R3, R3, UR5, R2 ;  /* 0x0000000503037c24 */ /* 0x001fca000f8e0202 */
[----:B--2---:R-:W-:Y:S01]  /*00d0*/  ISETP.GE.AND P0, PT, R3, UR7, PT ;  /* 0x0000000703007c0c */ /* 0x004fe2000bf06270 */
[----:B-1----:R-:W-:-:S05]  /*00e0*/  IMAD R0, R0, UR4, R5 ;  /* 0x0000000400007c24 */ /* 0x002fca000f8e0205 */
[----:B----4-:R-:W-:Y:S01]  /*00f0*/  ISETP.GE.OR P0, PT, R0, UR9, P0 ;  /* 0x0000000900007c0c */ /* 0x010fe20008706670 */
[----:B---3--:R-:W-:-:S05]  /*0100*/  IMAD R10, R10, UR6, R7 ;  /* 0x000000060a0a7c24 */ /* 0x008fca000f8e0207 */
[----:B------:R-:W-:-:S13]  /*0110*/  ISETP.GE.OR P0, PT, R10, UR8, P0 ;  /* 0x000000080a007c0c */ /* 0x000fda0008706670 */
[----:B------:R-:W-:Y:S05]  /*0120*/  @P0 EXIT ;  /* 0x000000000000094d */ /* 0x000fea0003800000 */
[----:B------:R-:W0:Y:S01]  /*0130*/  LDCU.U8 UR4, c[0x0][0x3c4] ;  /* 0x00007880ff0477ac */ /* 0x000e220008000000 */
[----:B------:R-:W1:Y:S01]  /*0140*/  LDC.64 R14, c[0x0][0x380] ;  /* 0x0000e000ff0e7b82 */ /* 0x000e620000000a00 */
[----:B------:R-:W-:Y:S01]  /*0150*/  IMAD R3, R3, UR9, R0 ;  /* 0x0000000903037c24 */ /* 0x000fe2000f8e0200 */
[----:B------:R-:W-:Y:S01]  /*0160*/  CS2R R12, SRZ ;  /* 0x00000000000c7805 */ /* 0x000fe2000001ff00 */
[----:B------:R-:W2:Y:S01]  /*0170*/  LDCU.64 UR16, c[0x0][0x358] ;  /* 0x00006b00ff1077ac */ /* 0x000ea20008000a00 */
[----:B------:R-:W-:-:S04]  /*0180*/  IMAD R0, R10, UR9, RZ ;  /* 0x000000090a007c24 */ /* 0x000fc8000f8e02ff */
[----:B------:R-:W-:Y:S01]  /*0190*/  IMAD R5, R0, UR7, R3 ;  /* 0x0000000700057c24 */ /* 0x000fe2000f8e0203 */
[----:B------:R-:W3:Y:S01]  /*01a0*/  LDC.64 R6, c[0x0][0x398] ;  /* 0x0000e600ff067b82 */ /* 0x000ee20000000a00 */
[----:B0-----:R-:W-:-:S06]  /*01b0*/  UPRMT UR4, UR4, 0x8880, URZ ;  /* 0x0000888004047896 */ /* 0x001fcc00080000ff */
[----:B------:R-:W-:Y:S01]  /*01c0*/  ISETP.NE.AND P0, PT, RZ, UR4, PT ;  /* 0x00000004ff007c0c */ /* 0x000fe2000bf05270 */
[----:B-1----:R-:W-:Y:S02]  /*01d0*/  IMAD.WIDE R14, R5, 0x8, R14 ;  /* 0x00000008050e7825 */ /* 0x002fe400078e020e */
[----:B------:R-:W0:Y:S02]  /*01e0*/  LDC.64 R4, c[0x0][0x390] ;  /* 0x0000e400ff047b82 */ /* 0x000e240000000a00 */
[----:B------:R-:W1:Y:S08]  /*01f0*/  LDCU UR4, c[0x0][0x3a4] ;  /* 0x00007480ff0477ac */ /* 0x000e700008000800 */
[----:B--2---:R2:W5:Y:S01]  /*0200*/  @P0 LDG.E.64 R12, desc[UR16][R14.64] ;  /* 0x000000100e0c0981 */ /* 0x004562000c1e1b00 */
[----:B---3--:R-:W-:Y:S01]  /*0210*/  IMAD.WIDE R6, R3, 0x4, R6 ;  /* 0x0000000403067825 */ /* 0x008fe200078e0206 */
[----:B-1----:R-:W-:-:S03]  /*0220*/  UISETP.GE.AND UP0, UPT, UR4, URZ, UPT ;  /* 0x000000ff0400728c */ /* 0x002fc6000bf06270 */
[----:B0-----:R-:W-:-:S06]  /*0230*/  IMAD.WIDE R4, R3, 0x4, R4 ;  /* 0x0000000403047825 */ /* 0x001fcc00078e0204 */
[----:B--2---:R-:W-:Y:S05]  /*0240*/  BRA.U !UP0, `(.L_x_0) ;  /* 0x0000003108a47547 */ /* 0x004fea000b800000 */
[----:B------:R-:W0:Y:S01]  /*0250*/  LDCU UR4, c[0x0][0x3a8] ;  /* 0x00007500ff0477ac */ /* 0x000e220008000800 */
[----:B------:R1:W5:Y:S04]  /*0260*/  LDG.E R21, desc[UR16][R4.64] ;  /* 0x0000001004157981 */ /* 0x000368000c1e1900 */
[----:B------:R2:W5:Y:S01]  /*0270*/  LDG.E R20, desc[UR16][R6.64] ;  /* 0x0000001006147981 */ /* 0x000562000c1e1900 */
[----:B------:R-:W-:Y:S01]  /*0280*/  HFMA2 R8, -RZ, RZ, 0, 5.9604644775390625e-08 ;  /* 0x00000001ff087431 */ /* 0x000fe200000001ff */
[----:B------:R-:W-:Y:S01]  /*0290*/  UMOV UR5, 0x4023bd3c ;  /* 0x4023bd3c00057882 */ /* 0x000fe20000000000 */
[----:B0-----:R-:W0:Y:S01]  /*02a0*/  F2F.F64.F32 R2, UR4 ;  /* 0x0000000400027d10 */ /* 0x001e220008201800 */
[----:B------:R-:W-:-:S07]  /*02b0*/  UMOV UR4, 0xc9be45de ;  /* 0xc9be45de00047882 */ /* 0x000fce0000000000 */
[----:B0-----:R-:W0:Y:S02]  /*02c0*/  MUFU.RCP64H R9, R3 ;  /* 0x0000000300097308 */ /* 0x001e240000001800 */
[----:B0-----:R-:W-:-:S08]  /*02d0*/  DFMA R16, -R2, R8, 1 ;  /* 0x3ff000000210742b */ /* 0x001fd00000000108 */
[----:B------:R-:W-:-:S08]  /*02e0*/  DFMA R16, R16, R16, R16 ;  /* 0x000000101010722b */ /* 0x000fd00000000010 */
[----:B------:R-:W-:-:S08]  /*02f0*/  DFMA R16, R8, R16, R8 ;  /* 0x000000100810722b */ /* 0x000fd00000000008 */
[----:B------:R-:W-:-:S08]  /*0300*/  DFMA R8, -R2, R16, 1 ;  /* 0x3ff000000208742b */ /* 0x000fd00000000110 */
[----:B------:R-:W-:-:S08]  /*0310*/  DFMA R8, R16, R8, R16 ;  /* 0x000000081008722b */ /* 0x000fd00000000010 */
[----:B-1----:R-:W-:-:S08]  /*0320*/  DMUL R4, R8, -UR4 ;  /* 0x8000000408047c28 */ /* 0x002fd00008000000 */
[----:B--2---:R-:W-:Y:S01]  /*0330*/  DFMA R6, -R2, R4, -UR4 ;  /* 0x8000000402067e2b */ /* 0x004fe20008000104 */
[----:B------:R-:W0:Y:S07]  /*0340*/  LDCU UR4, c[0x0][0x3a0] ;  /* 0x00007400ff0477ac */ /* 0x000e2e0008000800 */
[----:B------:R-:W-:-:S10]  /*0350*/  DFMA R6, R8, R6, R4 ;  /* 0x000000060806722b */ /* 0x000fd40000000004 */
[----:B------:R-:W-:Y:S01]  /*0360*/  R2UR UR7, R7 ;  /* 0x00000000070772ca */ /* 0x000fe200000e0000 */
[----:B0-----:R-:W-:Y:S01]  /*0370*/  UISETP.GE.AND UP0, UPT, UR4, URZ, UPT ;  /* 0x000000ff0400728c */ /* 0x001fe2000bf06270 */
[----:B------:R-:W-:-:S11]  /*0380*/  R2UR UR6, R6 ;  /* 0x00000000060672ca */ /* 0x000fd600000e0000 */
[----:B------:R-:W-:-:S05]  /*0390*/  FFMA R0, RZ, R3, UR7 ;  /* 0x00000007ff007e23 */ /* 0x000fca0008000003 */
[----:B------:R-:W-:-:S13]  /*03a0*/  FSETP.GT.AND P0, PT, |R0|, 1.469367938527859385e-39, PT ;  /* 0x001000000000780b */ /* 0x000fda0003f04200 */
[----:B------:R-:W-:Y:S05]  /*03b0*/  @P0 BRA `(.L_x_1) ;  /* 0x00000000001c0947 */ /* 0x000fea0003800000 */
[----:B------:R-:W-:Y:S02]  /*03c0*/  MOV R5, R3 ;  /* 0x0000000300057202 */ /* 0x000fe40000000f00 */
[----:B------:R-:W-:Y:S02]  /*03d0*/  MOV R6, 0xc9be45de ;  /* 0xc9be45de00067802 */ /* 0x000fe40000000f00 */
[----:B------:R-:W-:Y:S02]  /*03e0*/  MOV R7, 0xc023bd3c ;  /* 0xc023bd3c00077802 */ /* 0x000fe40000000f00 */
[----:B------:R-:W-:-:S07]  /*03f0*/  MOV R28, 0x410 ;  /* 0x00000410001c7802 */ /* 0x000fce0000000f00 */
[----:B-----5:R-:W-:Y:S05]  /*0400*/  CALL.REL.NOINC `($__internal_0_$__cuda_sm20_div_rn_f64_full) ;  /* 0x00000030004c7944 */ /* 0x020fea0003c00000 */
[----:B------:R-:W-:Y:S01]  /*0410*/  UMOV UR6, UR4 ;  /* 0x0000000400067c82 */ /* 0x000fe20008000000 */
[----:B------:R-:W-:-:S05]  /*0420*/  UMOV UR7, UR5 ;  /* 0x0000000500077c82 */ /* 0x000fca0008000000 */
.L_x_1:
[----:B------:R-:W0:Y:S01]  /*0430*/  LDCU UR4, c[0x0][0x3ac] ;  /* 0x00007580ff0477ac */ /* 0x000e220008000800 */
[----:B------:R-:W-:Y:S01]  /*0440*/  IMAD.MOV.U32 R4, RZ, RZ, 0x1 ;  /* 0x00000001ff047424 */ /* 0x000fe200078e00ff */
[----:B------:R-:W-:Y:S01]  /*0450*/  UMOV UR5, 0x4023bd3c ;  /* 0x4023bd3c00057882 */ /* 0x000fe20000000000 */
[----:B------:R-:W1:Y:S01]  /*0460*/  LDCU UR13, c[0x0][0x3a4] ;  /* 0x00007480ff0d77ac */ /* 0x000e620008000800 */
[----:B0-----:R-:W0:Y:S01]  /*0470*/  F2F.F64.F32 R2, UR4 ;  /* 0x0000000400027d10 */ /* 0x001e220008201800 */
[----:B------:R-:W-:Y:S01]  /*0480*/  UMOV UR4, 0xc9be45de ;  /* 0xc9be45de00047882 */ /* 0x000fe20000000000 */
[----:B-1----:R-:W-:-:S06]  /*0490*/  USHF.L.U32 UR13, UR13, 0x1, URZ ;  /* 0x000000010d0d7899 */ /* 0x002fcc00080006ff */
[----:B0-----:R-:W0:Y:S02]  /*04a0*/  MUFU.RCP64H R5, R3 ;  /* 0x0000000300057308 */ /* 0x001e240000001800 */
[----:B0-----:R-:W-:-:S08]  /*04b0*/  DFMA R6, -R2, R4, 1 ;  /* 0x3ff000000206742b */ /* 0x001fd00000000104 */
[----:B------:R-:W-:-:S08]  /*04c0*/  DFMA R6, R6, R6, R6 ;  /* 0x000000060606722b */ /* 0x000fd00000000006 */
[----:B------:R-:W-:-:S08]  /*04d0*/  DFMA R6, R4, R6, R4 ;  /* 0x000000060406722b */ /* 0x000fd00000000004 */
[----:B------:R-:W-:-:S08]  /*04e0*/  DFMA R4, -R2, R6, 1 ;  /* 0x3ff000000204742b */ /* 0x000fd00000000106 */
[----:B------:R-:W-:-:S08]  /*04f0*/  DFMA R4, R6, R4, R6 ;  /* 0x000000040604722b */ /* 0x000fd00000000006 */
[----:B------:R-:W-:-:S08]  /*0500*/  DMUL R6, R4, UR4 ;  /* 0x0000000404067c28 */ /* 0x000fd00008000000 */
[----:B------:R-:W-:-:S08]  /*0510*/  DFMA R8, -R2, R6, UR4 ;  /* 0x0000000402087e2b */ /* 0x000fd00008000106 */
[----:B------:R-:W-:-:S10]  /*0520*/  DFMA R8, R4, R8, R6 ;  /* 0x000000080408722b */ /* 0x000fd40000000006 */
[----:B------:R-:W-:Y:S02]  /*0530*/  R2UR UR9, R9 ;  /* 0x00000000090972ca */ /* 0x000fe400000e0000 */
        /* <DEDUP_REMOVED lines=11> */
.L_x_2:
[----:B------:R-:W-:Y:S05]  /*05f0*/  BRA.U !UP0, `(.L_x_0) ;  /* 0x0000002d08b87547 */ /* 0x000fea000b800000 */
[----:B------:R-:W0:Y:S01]  /*0600*/  LDCU UR4, c[0x0][0x3b0] ;  /* 0x00007600ff0477ac */ /* 0x000e220008000800 */
[----:B------:R-:W1:Y:S01]  /*0610*/  LDC R9, c[0x0][0x3a4] ;  /* 0x0000e900ff097b82 */ /* 0x000e620000000800 */
[----:B------:R-:W2:Y:S01]  /*0620*/  LDCU UR11, c[0x0][0x3b4] ;  /* 0x00007680ff0b77ac */ /* 0x000ea20008000800 */
[----:B------:R-:W3:Y:S06]  /*0630*/  LDCU UR12, c[0x0][0x3a0] ;  /* 0x00007400ff0c77ac */ /* 0x000eec0008000800 */
[----:B------:R-:W4:Y:S01]  /*0640*/  LDC.64 R2, c[0x0][0x3a8] ;  /* 0x0000ea00ff027b82 */ /* 0x000f220000000a00 */
[----:B0-----:R-:W-:-:S02]  /*0650*/  USHF.L.U32 UR4, UR4, 0x1, URZ ;  /* 0x0000000104047899 */ /* 0x001fc400080006ff */
[----:B--2---:R-:W-:-:S04]  /*0660*/  USHF.L.U32 UR5, UR11, 0x1, URZ ;  /* 0x000000010b057899 */ /* 0x004fc800080006ff */
[----:B------:R-:W-:Y:S01]  /*0670*/  I2FP.F32.S32 R0, UR4 ;  /* 0x0000000400007c45 */ /* 0x000fe20008201400 */
[----:B------:R-:W-:Y:S01]  /*0680*/  ULEA UR10, UR11, UR13, 0x1 ;  /* 0x0000000d0b0a7291 */ /* 0x000fe2000f8e08ff */
[----:B---3--:R-:W-:Y:S02]  /*0690*/  I2FP.F32.S32 R11, UR12 ;  /* 0x0000000c000b7c45 */ /* 0x008fe40008201400 */
[----:B------:R-:W-:Y:S01]  /*06a0*/  R2UR UR15, R0 ;  /* 0x00000000000f72ca */ /* 0x000fe200000e0000 */
[----:B------:R-:W0:Y:S01]  /*06b0*/  LDCU.U8 UR4, c[0x0][0x3c4] ;  /* 0x00007880ff0477ac */ /* 0x000e220008000000 */
[----:B------:R-:W-:Y:S01]  /*06c0*/  I2FP.F32.S32 R5, UR5 ;  /* 0x0000000500057c45 */ /* 0x000fe20008201400 */
[----:B----4-:R-:W-:-:S04]  /*06d0*/  FMUL R3, R2, R3 ;  /* 0x0000000302037220 */ /* 0x010fc80000400000 */
[----:B-----5:R-:W-:Y:S01]  /*06e0*/  FMUL R0, R20, R5 ;  /* 0x0000000514007220 */ /* 0x020fe20000400000 */
[----:B-1----:R-:W-:Y:S02]  /*06f0*/  IADD3 R5, PT, PT, R9, UR11, RZ ;  /* 0x0000000b09057c10 */ /* 0x002fe4000fffe0ff */
[----:B------:R-:W-:-:S03]  /*0700*/  I2FP.F32.U32 R9, R9 ;  /* 0x0000000900097245 */ /* 0x000fc60000201000 */
[----:B------:R-:W-:Y:S01]  /*0710*/  FMUL R4, R21, UR15 ;  /* 0x0000000f15047c20 */ /* 0x000fe20008400000 */
[----:B------:R-:W1:Y:S01]  /*0720*/  FRND.FLOOR R0, R0 ;  /* 0x0000000000007307 */ /* 0x000e620000205000 */
[----:B------:R-:W-:Y:S01]  /*0730*/  IMAD R10, R10, UR10, R5 ;  /* 0x0000000a0a0a7c24 */ /* 0x000fe2000f8e0205 */
[----:B0-----:R-:W-:Y:S02]  /*0740*/  UPRMT UR5, UR4, 0x8880, URZ ;  /* 0x0000888004057896 */ /* 0x001fe400080000ff */
[----:B------:R-:W-:-:S04]  /*0750*/  USHF.L.U32 UR4, UR12, 0x1, URZ ;  /* 0x000000010c047899 */ /* 0x000fc800080006ff */
[----:B------:R-:W0:Y:S01]  /*0760*/  FRND.FLOOR R4, R4 ;  /* 0x0000000400047307 */ /* 0x000e220000205000 */
[----:B------:R-:W-:Y:S01]  /*0770*/  UISETP.NE.AND UP0, UPT, UR5, URZ, UPT ;  /* 0x000000ff0500728c */ /* 0x000fe2000bf05270 */
[----:B-1----:R-:W-:Y:S01]  /*0780*/  FADD R9, R0, -R9 ;  /* 0x8000000900097221 */ /* 0x002fe20000000000 */
[----:B0-----:R-:W-:-:S07]  /*0790*/  FADD R11, R4, -R11 ;  /* 0x8000000b040b7221 */ /* 0x001fce0000000000 */
[----:B------:R-:W-:Y:S05]  /*07a0*/  BRA.U UP0, `(.L_x_3) ;  /* 0x00000015009c7547 */ /* 0x000fea000b800000 */
[----:B------:R-:W-:Y:S01]  /*07b0*/  VIADD R2, R3, 0xf3000000 ;  /* 0xf300000003027836 */ /* 0x000fe20000000000 */
[----:B------:R0:W1:Y:S04]  /*07c0*/  MUFU.RSQ R0, R3 ;  /* 0x0000000300007308 */ /* 0x0000680000001400 */
[----:B------:R-:W-:-:S13]  /*07d0*/  ISETP.GT.U32.AND P0, PT, R2, 0x727fffff, PT ;  /* 0x727fffff0200780c */ /* 0x000fda0003f04070 */
[----:B01----:R-:W-:Y:S05]  /*07e0*/  @!P0 BRA `(.L_x_4) ;  /* 0x0000000000148947 */ /* 0x003fea0003800000 */
[----:B------:R-:W-:Y:S02]  /*07f0*/  MOV R0, R3 ;  /* 0x0000000300007202 */ /* 0x000fe40000000f00 */
[----:B------:R-:W-:-:S07]  /*0800*/  MOV R6, 0x820 ;  /* 0x0000082000067802 */ /* 0x000fce0000000f00 */
[----:B------:R-:W-:Y:S05]  /*0810*/  CALL.REL.NOINC `($__internal_1_$__cuda_sm20_sqrt_rn_f32_slowpath) ;  /* 0x0000003000bc7944 */ /* 0x000fea0003c00000 */
[----:B------:R-:W-:Y:S01]  /*0820*/  MOV R2, R4 ;  /* 0x0000000400027202 */ /* 0x000fe20000000f00 */
[----:B------:R-:W-:Y:S06]  /*0830*/  BRA `(.L_x_5) ;  /* 0x0000000000107947 */ /* 0x000fec0003800000 */
.L_x_4:
[C---:B------:R-:W-:Y:S01]  /*0840*/  FMUL.FTZ R2, R0.reuse, R3 ;  /* 0x0000000300027220 */ /* 0x040fe20000410000 */
[----:B------:R-:W-:-:S03]  /*0850*/  FMUL.FTZ R0, R0, 0.5 ;  /* 0x3f00000000007820 */ /* 0x000fc60000410000 */
[----:B------:R-:W-:-:S04]  /*0860*/  FFMA R3, -R2, R2, R3 ;  /* 0x0000000202037223 */ /* 0x000fc80000000103 */
[----:B------:R-:W-:-:S07]  /*0870*/  FFMA R2, R3, R0, R2 ;  /* 0x0000000003027223 */ /* 0x000fce0000000002 */
.L_x_5:
[----:B------:R-:W0:Y:S01]  /*0880*/  F2F.F64.F32 R2, R2 ;  /* 0x0000000200027310 */ /* 0x000e220000201800 */
[----:B------:R-:W-:Y:S01]  /*0890*/  HFMA2 R4, -RZ, RZ, 0, 5.9604644775390625e-08 ;  /* 0x00000001ff047431 */ /* 0x000fe200000001ff */
[----:B------:R-:W-:Y:S01]  /*08a0*/  UMOV UR10, 0x54442d18 ;  /* 0x54442d18000a7882 */ /* 0x000fe20000000000 */
[----:B------:R-:W-:Y:S01]  /*08b0*/  UMOV UR11, 0x400921fb ;  /* 0x400921fb000b7882 */ /* 0x000fe20000000000 */
[----:B------:R-:W-:-:S04]  /*08c0*/  UISETP.LT.AND UP0, UPT, URZ, UR4, UPT ;  /* 0x00000004ff00728c */ /* 0x000fc8000bf01270 */
[----:B------:R-:W-:-:S04]  /*08d0*/  USEL UR14, URZ, UR4, !UP0 ;  /* 0x00000004ff0e7287 */ /* 0x000fc8000c000000 */
[----:B------:R-:W-:Y:S01]  /*08e0*/  UIADD3 UR12, UPT, UPT, UR14, 0x1, URZ ;  /* 0x000000010e0c7890 */ /* 0x000fe2000fffe0ff */
        /* <DEDUP_REMOVED lines=14> */
[----:B------:R-:W-:Y:S01]  /*09d0*/  MOV R5, R3 ;  /* 0x0000000300057202 */ /* 0x000fe20000000f00 */
[----:B------:R-:W-:Y:S01]  /*09e0*/  IMAD.MOV.U32 R6, RZ, RZ, 0x54442d18 ;  /* 0x54442d18ff067424 */ /* 0x000fe200078e00ff */
[----:B------:R-:W-:Y:S02]  /*09f0*/  MOV R7, 0x400921fb ;  /* 0x400921fb00077802 */ /* 0x000fe40000000f00 */
[----:B------:R-:W-:-:S07]  /*0a00*/  MOV R28, 0xa20 ;  /* 0x00000a20001c7802 */ /* 0x000fce0000000f00 */
[----:B------:R-:W-:Y:S05]  /*0a10*/  CALL.REL.NOINC `($__internal_0_$__cuda_sm20_div_rn_f64_full) ;  /* 0x0000002800c87944 */ /* 0x000fea0003c00000 */
[----:B------:R-:W-:Y:S01]  /*0a20*/  UMOV UR10, UR4 ;  /* 0x00000004000a7c82 */ /* 0x000fe20008000000 */
[----:B------:R-:W-:-:S05]  /*0a30*/  UMOV UR11, UR5 ;  /* 0x00000005000b7c82 */ /* 0x000fca0008000000 */
.L_x_6:
[----:B------:R-:W-:Y:S02]  /*0a40*/  UISETP.LT.AND UP0, UPT, URZ, UR13, UPT ;  /* 0x0000000dff00728c */ /* 0x000fe4000bf01270 */
[----:B------:R-:W-:Y:S02]  /*0a50*/  ULOP3.LUT UR12, UR12, 0x7ffffffc, URZ, 0xc0, !UPT ;  /* 0x7ffffffc0c0c7892 */ /* 0x000fe4000f8ec0ff */
[----:B------:R-:W-:Y:S01]  /*0a60*/  USEL UR19, URZ, UR13, !UP0 ;  /* 0x0000000dff137287 */ /* 0x000fe2000c000000 */
[----:B------:R-:W-:-:S11]  /*0a70*/  UMOV UR4, URZ ;  /* 0x000000ff00047c82 */ /* 0x000fd60008000000 */
.L_x_26:
[----:B------:R-:W0:Y:S01]  /*0a80*/  LDCU UR5, c[0x0][0x3b4] ;  /* 0x00007680ff0577ac */ /* 0x000e220008000800 */
[----:B------:R-:W-:Y:S01]  /*0a90*/  I2FP.F32.U32 R0, UR4 ;  /* 0x0000000400007c45 */ /* 0x000fe20008201000 */
[----:B------:R-:W-:Y:S04]  /*0aa0*/  BSSY.RECONVERGENT B2, `(.L_x_7) ;  /* 0x0000013000027945 */ /* 0x000fe80003800200 */
[----:B------:R-:W-:-:S06]  /*0ab0*/  FADD R3, R0, R9 ;  /* 0x0000000900037221 */ /* 0x000fcc0000000000 */
[----:B------:R-:W1:Y:S01]  /*0ac0*/  F2I.TRUNC.NTZ R3, R3 ;  /* 0x0000000300037305 */ /* 0x000e62000020f100 */
[----:B0-----:R-:W-:-:S06]  /*0ad0*/  USHF.L.U32 UR5, UR5, 0x1, URZ ;  /* 0x0000000105057899 */ /* 0x001fcc00080006ff */
[----:B------:R-:W-:Y:S02]  /*0ae0*/  I2FP.F32.S32 R29, UR5 ;  /* 0x00000005001d7c45 */ /* 0x000fe40008201400 */
[----:B-1----:R-:W-:Y:S02]  /*0af0*/  I2FP.F32.S32 R0, R3 ;  /* 0x0000000300007245 */ /* 0x002fe40000201400 */
[----:B------:R-:W0:Y:S01]  /*0b00*/  MUFU.RCP R2, R29 ;  /* 0x0000001d00027308 */ /* 0x000e220000001000 */
[----:B------:R-:W1:Y:S07]  /*0b10*/  LDCU UR5, c[0x0][0x3a0] ;  /* 0x00007400ff0577ac */ /* 0x000e6e0008000800 */
[----:B------:R-:W2:Y:S01]  /*0b20*/  FCHK P0, R0, R29 ;  /* 0x0000001d00007302 */ /* 0x000ea20000000000 */
[----:B0-----:R-:W-:Y:S01]  /*0b30*/  FFMA R5, R2, -R29, 1 ;  /* 0x3f80000002057423 */ /* 0x001fe2000000081d */
[----:B-1----:R-:W-:-:S03]  /*0b40*/  USHF.L.U32 UR5, UR5, 0x1, URZ ;  /* 0x0000000105057899 */ /* 0x002fc600080006ff */
[----:B------:R-:W-:-:S04]  /*0b50*/  FFMA R5, R2, R5, R2 ;  /* 0x0000000502057223 */ /* 0x000fc80000000002 */
[----:B------:R-:W-:-:S04]  /*0b60*/  FFMA R2, R0, R5, RZ ;  /* 0x0000000500027223 */ /* 0x000fc800000000ff */
[----:B------:R-:W-:-:S04]  /*0b70*/  FFMA R4, R2, -R29, R0 ;  /* 0x8000001d02047223 */ /* 0x000fc80000000000 */
[----:B------:R-:W-:Y:S01]  /*0b80*/  FFMA R5, R5, R4, R2 ;  /* 0x0000000405057223 */ /* 0x000fe20000000002 */
[----:B--2---:R-:W-:Y:S06]  /*0b90*/  @!P0 BRA `(.L_x_8) ;  /* 0x00000000000c8947 */ /* 0x004fec0003800000 */
[----:B------:R-:W-:-:S07]  /*0ba0*/  MOV R22, 0xbc0 ;  /* 0x00000bc000167802 */ /* 0x000fce0000000f00 */
[----:B------:R-:W-:Y:S05]  /*0bb0*/  CALL.REL.NOINC `($__internal_2_$__cuda_sm3x_div_rn_noftz_f32_slowpath) ;  /* 0x0000003000347944 */ /* 0x000fea0003c00000 */
[----:B------:R-:W-:-:S07]  /*0bc0*/  MOV R5, R0 ;  /* 0x0000000000057202 */ /* 0x000fce0000000f00 */
.L_x_8:
[----:B------:R-:W-:Y:S05]  /*0bd0*/  BSYNC.RECONVERGENT B2 ;  /* 0x0000000000027941 */ /* 0x000fea0003800200 */
.L_x_7:
[----:B------:R-:W0:Y:S01]  /*0be0*/  LDC R0, c[0x0][0x3a0] ;  /* 0x0000e800ff007b82 */ /* 0x000e220000000800 */
[----:B------:R-:W-:Y:S01]  /*0bf0*/  FADD R5, -R20, R5 ;  /* 0x0000000514057221 */ /* 0x000fe20000000100 */
[----:B------:R-:W1:Y:S01]  /*0c00*/  LDCU UR18, c[0x0][0x3b0] ;  /* 0x00007600ff1277ac */ /* 0x000e620008000800 */
[----:B------:R-:W-:Y:S02]  /*0c10*/  IADD3 R3, PT, PT, R10, R3, RZ ;  /* 0x000000030a037210 */ /* 0x000fe40007ffe0ff */
[----:B------:R-:W-:Y:S01]  /*0c20*/  FMUL R5, R5, R5 ;  /* 0x0000000505057220 */ /* 0x000fe20000400000 */
[----:B------:R-:W-:-:S03]  /*0c30*/  UISETP.GE.AND UP0, UPT, UR5, 0x3, UPT ;  /* 0x000000030500788c */ /* 0x000fc6000bf06270 */
[----:B------:R-:W2:Y:S01]  /*0c40*/  F2F.F64.F32 R16, R5 ;  /* 0x0000000500107310 */ /* 0x000ea20000201800 */
[----:B-1----:R-:W-:Y:S02]  /*0c50*/  ULEA UR5, UR18, UR5, 0x1 ;  /* 0x0000000512057291 */ /* 0x002fe4000f8e08ff */
[----:B0-----:R-:W-:Y:S01]  /*0c60*/  IADD3 R0, PT, PT, R0, UR18, RZ ;  /* 0x0000001200007c10 */ /* 0x001fe2000fffe0ff */
[----:B--2---:R-:W-:-:S04]  /*0c70*/  DMUL R16, R16, UR8 ;  /* 0x0000000810107c28 */ /* 0x004fc80008000000 */
[----:B------:R-:W-:Y:S01]  /*0c80*/  IMAD R3, R3, UR5, R0 ;  /* 0x0000000503037c24 */ /* 0x000fe2000f8e0200 */
[----:B------:R-:W-:Y:S01]  /*0c90*/  UMOV UR5, URZ ;  /* 0x000000ff00057c82 */ /* 0x000fe20008000000 */
[----:B------:R-:W-:Y:S05]  /*0ca0*/  BRA.U !UP0, `(.L_x_9) ;  /* 0x0000000908747547 */ /* 0x000fea000b800000 */
[----:B------:R-:W0:Y:S01]  /*0cb0*/  LDC.64 R18, c[0x0][0x388] ;  /* 0x0000e200ff127b82 */ /* 0x000e220000000a00 */
[----:B------:R-:W-:-:S05]  /*0cc0*/  UMOV UR5, URZ ;  /* 0x000000ff00057c82 */ /* 0x000fca0008000000 */
.L_x_18:
[----:B------:R-:W-:Y:S01]  /*0cd0*/  I2FP.F32.U32 R0, UR5 ;  /* 0x0000000500007c45 */ /* 0x000fe20008201000 */
[----:B------:R-:W1:Y:S01]  /*0ce0*/  MUFU.RCP R4, UR15 ;  /* 0x0000000f00047d08 */ /* 0x000e620008001000 */
[----:B------:R-:W-:Y:S01]  /*0cf0*/  IMAD.U32 R5, RZ, RZ, UR15 ;  /* 0x0000000fff057e24 */ /* 0x000fe2000f8e00ff */
[----:B------:R-:W-:Y:S02]  /*0d00*/  BSSY.RECONVERGENT B2, `(.L_x_10) ;  /* 0x000000f000027945 */ /* 0x000fe40003800200 */
[----:B------:R-:W-:-:S06]  /*0d10*/  FADD R2, R0, R11 ;  /* 0x0000000b00027221 */ /* 0x000fcc0000000000 */
[----:B------:R-:W2:Y:S01]  /*0d20*/  F2I.TRUNC.NTZ R2, R2 ;  /* 0x0000000200027305 */ /* 0x000ea2000020f100 */
[----:B-1----:R-:W-:-:S04]  /*0d30*/  FFMA R5, R4, -R5, 1 ;  /* 0x3f80000004057423 */ /* 0x002fc80000000805 */
[----:B------:R-:W-:Y:S01]  /*0d40*/  FFMA R5, R4, R5, R4 ;  /* 0x0000000504057223 */ /* 0x000fe20000000004 */
[----:B--2---:R-:W-:-:S04]  /*0d50*/  I2FP.F32.S32 R0, R2 ;  /* 0x0000000200007245 */ /* 0x004fc80000201400 */
[----:B------:R-:W1:Y:S01]  /*0d60*/  FCHK P0, R0, UR15 ;  /* 0x0000000f00007d02 */ /* 0x000e620008000000 */
[----:B------:R-:W-:-:S04]  /*0d70*/  FFMA R4, R0, R5, RZ ;  /* 0x0000000500047223 */ /* 0x000fc800000000ff */
[----:B------:R-:W-:-:S04]  /*0d80*/  FFMA R6, R4, -UR15, R0 ;  /* 0x8000000f04067c23 */ /* 0x000fc80008000000 */
[----:B------:R-:W-:Y:S01]  /*0d90*/  FFMA R6, R5, R6, R4 ;  /* 0x0000000605067223 */ /* 0x000fe20000000004 */
[----:B-1----:R-:W-:Y:S06]  /*0da0*/  @!P0 BRA `(.L_x_11) ;  /* 0x0000000000108947 */ /* 0x002fec0003800000 */
[----:B------:R-:W-:Y:S02]  /*0db0*/  MOV R29, UR15 ;  /* 0x0000000f001d7c02 */ /* 0x000fe40008000f00 */
[----:B------:R-:W-:-:S07]  /*0dc0*/  MOV R22, 0xde0 ;  /* 0x00000de000167802 */ /* 0x000fce0000000f00 */
[----:B0-----:R-:W-:Y:S05]  /*0dd0*/  CALL.REL.NOINC `($__internal_2_$__cuda_sm3x_div_rn_noftz_f32_slowpath) ;  /* 0x0000002c00ac7944 */ /* 0x001fea0003c00000 */
[----:B------:R-:W-:-:S07]  /*0de0*/  MOV R6, R0 ;  /* 0x0000000000067202 */ /* 0x000fce0000000f00 */
.L_x_11:
[----:B------:R-:W-:Y:S05]  /*0df0*/  BSYNC.RECONVERGENT B2 ;  /* 0x0000000000027941 */ /* 0x000fea0003800200 */
.L_x_10:
[----:B------:R-:W-:-:S05]  /*0e00*/  IADD3 R5, PT, PT, R3, R2, RZ ;  /* 0x0000000203057210 */ /* 0x000fca0007ffe0ff */
[----:B0-----:R-:W-:-:S06]  /*0e10*/  IMAD.WIDE R4, R5, 0x8, R18 ;  /* 0x0000000805047825 */ /* 0x001fcc00078e0212 */
[----:B------:R-:W2:Y:S01]  /*0e20*/  LDG.E.64 R4, desc[UR16][R4.64] ;  /* 0x0000001004047981 */ /* 0x000ea2000c1e1b00 */
[----:B------:R-:W-:Y:S01]  /*0e30*/  FADD R6, -R21, R6 ;  /* 0x0000000615067221 */ /* 0x000fe20000000100 */
[----:B------:R-:W-:Y:S01]  /*0e40*/  UIADD3 UR18, UPT, UPT, UR5, 0x1, URZ ;  /* 0x0000000105127890 */ /* 0x000fe2000fffe0ff */
[----:B------:R-:W0:Y:S01]  /*0e50*/  MUFU.RCP R8, UR15 ;  /* 0x0000000f00087d08 */ /* 0x000e220008001000 */
[----:B------:R-:W-:Y:S01]  /*0e60*/  MOV R25, UR15 ;  /* 0x0000000f00197c02 */ /* 0x000fe20008000f00 */
[----:B------:R-:W-:Y:S01]  /*0e70*/  FMUL R6, R6, R6 ;  /* 0x0000000606067220 */ /* 0x000fe20000400000 */
[----:B------:R-:W-:Y:S02]  /*0e80*/  BSSY.RECONVERGENT B2, `(.L_x_12) ;  /* 0x000001d000027945 */ /* 0x000fe40003800200 */
[----:B------:R-:W-:-:S03]  /*0e90*/  I2FP.F32.U32 R2, UR18 ;  /* 0x0000001200027c45 */ /* 0x000fc60008201000 */
[----:B------:R-:W1:Y:S02]  /*0ea0*/  F2F.F64.F32 R6, R6 ;  /* 0x0000000600067310 */ /* 0x000e640000201800 */
[----:B------:R-:W-:-:S06]  /*0eb0*/  FADD R2, R2, R11 ;  /* 0x0000000b02027221 */ /* 0x000fcc0000000000 */
[----:B------:R-:W3:Y:S01]  /*0ec0*/  F2I.TRUNC.NTZ R2, R2 ;  /* 0x0000000200027305 */ /* 0x000ee2000020f100 */
[----:B0-----:R-:W-:Y:S01]  /*0ed0*/  FFMA R25, R8, -R25, 1 ;  /* 0x3f80000008197423 */ /* 0x001fe20000000819 */
[----:B-1----:R-:W-:Y:S01]  /*0ee0*/  DFMA R22, R6, UR6, -R16 ;  /* 0x0000000606167c2b */ /* 0x002fe20008000810 */
[----:B---3--:R-:W-:-:S09]  /*0ef0*/  I2FP.F32.S32 R24, R2 ;  /* 0x0000000200187245 */ /* 0x008fd20000201400 */
[----:B------:R-:W0:Y:S02]  /*0f00*/  F2F.F32.F64 R22, R22 ;  /* 0x0000001600167310 */ /* 0x000e240000301000 */
[----:B0-----:R-:W-:-:S05]  /*0f10*/  FMUL R0, R22, 1.4426950216293334961 ;  /* 0x3fb8aa3b16007820 */ /* 0x001fca0000400000 */
[----:B------:R-:W-:-:S13]  /*0f20*/  FSETP.GEU.AND P0, PT, R0, -126, PT ;  /* 0xc2fc00000000780b */ /* 0x000fda0003f0e000 */
[----:B------:R-:W-:-:S04]  /*0f30*/  @!P0 FMUL R0, R0, 0.5 ;  /* 0x3f00000000008820 */ /* 0x000fc80000400000 */
[----:B------:R0:W1:Y:S02]  /*0f40*/  MUFU.EX2 R7, R0 ;  /* 0x0000000000077308 */ /* 0x0000640000000800 */
[----:B0-----:R-:W-:-:S04]  /*0f50*/  FFMA R0, R8, R25, R8 ;  /* 0x0000001908007223 */ /* 0x001fc80000000008 */
[----:B------:R-:W-:Y:S01]  /*0f60*/  FFMA R25, R0, R24, RZ ;  /* 0x0000001800197223 */ /* 0x000fe200000000ff */
[----:B-1----:R-:W-:Y:S01]  /*0f70*/  @!P0 FMUL R7, R7, R7 ;  /* 0x0000000707078220 */ /* 0x002fe20000400000 */
[----:B------:R-:W0:Y:S08]  /*0f80*/  FCHK P0, R24, UR15 ;  /* 0x0000000f18007d02 */ /* 0x000e300008000000 */
[----:B------:R-:W1:Y:S02]  /*0f90*/  F2F.F64.F32 R6, R7 ;  /* 0x0000000700067310 */ /* 0x000e640000201800 */
[----:B-1----:R-:W-:Y:S01]  /*0fa0*/  DMUL R22, R6, UR10 ;  /* 0x0000000a06167c28 */ /* 0x002fe20008000000 */
[----:B------:R-:W-:-:S04]  /*0fb0*/  FFMA R6, R25, -UR15, R24 ;  /* 0x8000000f19067c23 */ /* 0x000fc80008000018 */
[----:B------:R-:W-:-:S05]  /*0fc0*/  FFMA R0, R0, R6, R25 ;  /* 0x0000000600007223 */ /* 0x000fca0000000019 */
[----:B------:R-:W2:Y:S02]  /*0fd0*/  F2F.F32.F64 R23, R22 ;  /* 0x0000001600177310 */ /* 0x000ea40000301000 */
[C---:B--2---:R-:W-:Y:S01]  /*0fe0*/  FFMA R7, R23.reuse, R4, R12 ;  /* 0x0000000417077223 */ /* 0x044fe2000000000c */
[----:B------:R-:W-:Y:S01]  /*0ff0*/  FFMA R8, R23, R5, R13 ;  /* 0x0000000517087223 */ /* 0x000fe2000000000d */
[----:B0-----:R-:W-:Y:S06]  /*1000*/  @!P0 BRA `(.L_x_13) ;  /* 0x0000000000108947 */ /* 0x001fec0003800000 */
[----:B------:R-:W-:Y:S01]  /*1010*/  IMAD.MOV.U32 R0, RZ, RZ, R24 ;  /* 0x000000ffff007224 */ /* 0x000fe200078e0018 */
[----:B------:R-:W-:Y:S02]  /*1020*/  MOV R29, UR15 ;  /* 0x0000000f001d7c02 */ /* 0x000fe40008000f00 */
[----:B------:R-:W-:-:S07]  /*1030*/  MOV R22, 0x1050 ;  /* 0x0000105000167802 */ /* 0x000fce0000000f00 */
[----:B------:R-:W-:Y:S05]  /*1040*/  CALL.REL.NOINC `($__internal_2_$__cuda_sm3x_div_rn_noftz_f32_slowpath) ;  /* 0x0000002c00107944 */ /* 0x000fea0003c00000 */
.L_x_13:
[----:B------:R-:W-:Y:S05]  /*1050*/  BSYNC.RECONVERGENT B2 ;  /* 0x0000000000027941 */ /* 0x000fea0003800200 */
.L_x_12:
[----:B------:R-:W-:-:S05]  /*1060*/  IADD3 R5, PT, PT, R3, R2, RZ ;  /* 0x0000000203057210 */ /* 0x000fca0007ffe0ff */
[----:B------:R-:W-:-:S06]  /*1070*/  IMAD.WIDE R4, R5, 0x8, R18 ;  /* 0x0000000805047825 */ /* 0x000fcc00078e0212 */
[----:B------:R-:W2:Y:S01]  /*1080*/  LDG.E.64 R4, desc[UR16][R4.64] ;  /* 0x0000001004047981 */ /* 0x000ea2000c1e1b00 */
[----:B------:R-:W-:Y:S01]  /*1090*/  FADD R0, -R21, R0 ;  /* 0x0000000015007221 */ /* 0x000fe20000000100 */
[----:B------:R-:W-:Y:S01]  /*10a0*/  UIADD3 UR18, UPT, UPT, UR5, 0x2, URZ ;  /* 0x0000000205127890 */ /* 0x000fe2000fffe0ff */
[----:B------:R-:W-:Y:S01]  /*10b0*/  MUFU.RCP R24, UR15 ;  /* 0x0000000f00187d08 */ /* 0x000fe20008001000 */
[----:B------:R-:W-:Y:S01]  /*10c0*/  BSSY.RECONVERGENT B2, `(.L_x_14) ;  /* 0x000001f000027945 */ /* 0x000fe20003800200 */
[----:B------:R-:W-:-:S03]  /*10d0*/  FMUL R12, R0, R0 ;  /* 0x00000000000c7220 */ /* 0x000fc60000400000 */
[----:B------:R-:W-:-:S03]  /*10e0*/  I2FP.F32.U32 R2, UR18 ;  /* 0x0000001200027c45 */ /* 0x000fc60008201000 */
[----:B------:R-:W0:Y:S02]  /*10f0*/  F2F.F64.F32 R12, R12 ;  /* 0x0000000c000c7310 */ /* 0x000e240000201800 */
[----:B------:R-:W-:-:S06]  /*1100*/  FADD R2, R2, R11 ;  /* 0x0000000b02027221 */ /* 0x000fcc0000000000 */
[----:B------:R-:W1:Y:S01]  /*1110*/  F2I.TRUNC.NTZ R2, R2 ;  /* 0x0000000200027305 */ /* 0x000e62000020f100 */
[----:B0-----:R-:W-:-:S10]  /*1120*/  DFMA R22, R12, UR6, -R16 ;  /* 0x000000060c167c2b */ /* 0x001fd40008000810 */
[----:B------:R0:W3:Y:S02]  /*1130*/  F2F.F32.F64 R22, R22 ;  /* 0x0000001600167310 */ /* 0x0000e40000301000 */
[----:B0-----:R-:W-:Y:S01]  /*1140*/  MOV R23, UR15 ;  /* 0x0000000f00177c02 */ /* 0x001fe20008000f00 */
[----:B---3--:R-:W-:Y:S01]  /*1150*/  FMUL R0, R22, 1.4426950216293334961 ;  /* 0x3fb8aa3b16007820 */ /* 0x008fe20000400000 */
[----:B-1----:R-:W-:-:S03]  /*1160*/  I2FP.F32.S32 R22, R2 ;  /* 0x0000000200167245 */ /* 0x002fc60000201400 */
[----:B------:R-:W-:Y:S01]  /*1170*/  FFMA R23, R24, -R23, 1 ;  /* 0x3f80000018177423 */ /* 0x000fe20000000817 */
[----:B------:R-:W-:-:S13]  /*1180*/  FSETP.GEU.AND P0, PT, R0, -126, PT ;  /* 0xc2fc00000000780b */ /* 0x000fda0003f0e000 */
[----:B------:R-:W-:-:S04]  /*1190*/  @!P0 FMUL R0, R0, 0.5 ;  /* 0x3f00000000008820 */ /* 0x000fc80000400000 */
[----:B------:R0:W1:Y:S02]  /*11a0*/  MUFU.EX2 R6, R0 ;  /* 0x0000000000067308 */ /* 0x0000640000000800 */
[----:B0-----:R-:W-:-:S04]  /*11b0*/  FFMA R0, R24, R23, R24 ;  /* 0x0000001718007223 */ /* 0x001fc80000000018 */
[----:B------:R-:W-:Y:S01]  /*11c0*/  FFMA R23, R0, R22, RZ ;  /* 0x0000001600177223 */ /* 0x000fe200000000ff */
[----:B-1----:R-:W-:Y:S01]  /*11d0*/  @!P0 FMUL R6, R6, R6 ;  /* 0x0000000606068220 */ /* 0x002fe20000400000 */
[----:B------:R-:W0:Y:S08]  /*11e0*/  FCHK P0, R22, UR15 ;  /* 0x0000000f16007d02 */ /* 0x000e300008000000 */
[----:B------:R1:W3:Y:S02]  /*11f0*/  F2F.F64.F32 R12, R6 ;  /* 0x00000006000c7310 */ /* 0x0002e40000201800 */
[----:B-1----:R-:W-:-:S04]  /*1200*/  FFMA R6, R23, -UR15, R22 ;  /* 0x8000000f17067c23 */ /* 0x002fc80008000016 */
[----:B------:R-:W-:Y:S01]  /*1210*/  FFMA R0, R0, R6, R23 ;  /* 0x0000000600007223 */ /* 0x000fe20000000017 */
[----:B---3--:R-:W-:-:S10]  /*1220*/  DMUL R12, R12, UR10 ;  /* 0x0000000a0c0c7c28 */ /* 0x008fd40008000000 */
[----:B------:R-:W2:Y:S02]  /*1230*/  F2F.F32.F64 R12, R12 ;  /* 0x0000000c000c7310 */ /* 0x000ea40000301000 */
[C---:B--2---:R-:W-:Y:S01]  /*1240*/  FFMA R7, R12.reuse, R4, R7 ;  /* 0x000000040c077223 */ /* 0x044fe20000000007 */
[----:B------:R-:W-:Y:S01]  /*1250*/  FFMA R8, R12, R5, R8 ;  /* 0x000000050c087223 */ /* 0x000fe20000000008 */
[----:B0-----:R-:W-:Y:S06]  /*1260*/  @!P0 BRA `(.L_x_15) ;  /* 0x0000000000108947 */ /* 0x001fec0003800000 */
[----:B------:R-:W-:Y:S01]  /*1270*/  MOV R0, R22 ;  /* 0x0000001600007202 */ /* 0x000fe20000000f00 */
[----:B------:R-:W-:Y:S01]  /*1280*/  IMAD.U32 R29, RZ, RZ, UR15 ;  /* 0x0000000fff1d7e24 */ /* 0x000fe2000f8e00ff */
[----:B------:R-:W-:-:S07]  /*1290*/  MOV R22, 0x12b0 ;  /* 0x000012b000167802 */ /* 0x000fce0000000f00 */
[----:B------:R-:W-:Y:S05]  /*12a0*/  CALL.REL.NOINC `($__internal_2_$__cuda_sm3x_div_rn_noftz_f32_slowpath) ;  /* 0x0000002800787944 */ /* 0x000fea0003c00000 */
.L_x_15:
[----:B------:R-:W-:Y:S05]  /*12b0*/  BSYNC.RECONVERGENT B2 ;  /* 0x0000000000027941 */ /* 0x000fea0003800200 */
.L_x_14:
        /* <DEDUP_REMOVED lines=33> */
[----:B------:R-:W-:Y:S02]  /*14d0*/  MOV R0, R22 ;  /* 0x0000001600007202 */ /* 0x000fe40000000f00 */
[----:B------:R-:W-:Y:S02]  /*14e0*/  MOV R29, UR15 ;  /* 0x0000000f001d7c02 */ /* 0x000fe40008000f00 */
[----:B------:R-:W-:-:S07]  /*14f0*/  MOV R22, 0x1510 ;  /* 0x0000151000167802 */ /* 0x000fce0000000f00 */
[----:B------:R-:W-:Y:S05]  /*1500*/  CALL.REL.NOINC `($__internal_2_$__cuda_sm3x_div_rn_noftz_f32_slowpath) ;  /* 0x0000002400e07944 */ /* 0x000fea0003c00000 */
.L_x_17:
[----:B------:R-:W-:Y:S05]  /*1510*/  BSYNC.RECONVERGENT B2 ;  /* 0x0000000000027941 */ /* 0x000fea0003800200 */
.L_x_16:
[----:B------:R-:W-:-:S04]  /*1520*/  IMAD.IADD R13, R3, 0x1, R2 ;  /* 0x00000001030d7824 */ /* 0x000fc800078e0202 */
[----:B------:R-:W-:-:S06]  /*1530*/  IMAD.WIDE R12, R13, 0x8, R18 ;  /* 0x000000080d0c7825 */ /* 0x000fcc00078e0212 */
[----:B------:R-:W2:Y:S01]  /*1540*/  LDG.E.64 R12, desc[UR16][R12.64] ;  /* 0x000000100c0c7981 */ /* 0x000ea2000c1e1b00 */
[----:B------:R-:W-:Y:S01]  /*1550*/  FADD R0, -R21, R0 ;  /* 0x0000000015007221 */ /* 0x000fe20000000100 */
[----:B------:R-:W-:-:S03]  /*1560*/  UIADD3 UR5, UPT, UPT, UR5, 0x4, URZ ;  /* 0x0000000405057890 */ /* 0x000fc6000fffe0ff */
[----:B------:R-:W-:Y:S01]  /*1570*/  FMUL R0, R0, R0 ;  /* 0x0000000000007220 */ /* 0x000fe20000400000 */
[----:B------:R-:W-:-:S03]  /*1580*/  UISETP.NE.AND UP0, UPT, UR5, UR12, UPT ;  /* 0x0000000c0500728c */ /* 0x000fc6000bf05270 */
[----:B------:R-:W0:Y:S02]  /*1590*/  F2F.F64.F32 R4, R0 ;  /* 0x0000000000047310 */ /* 0x000e240000201800 */
[----:B0-----:R-:W-:-:S10]  /*15a0*/  DFMA R4, R4, UR6, -R16 ;  /* 0x0000000604047c2b */ /* 0x001fd40008000810 */
[----:B------:R-:W0:Y:S02]  /*15b0*/  F2F.F32.F64 R4, R4 ;  /* 0x0000000400047310 */ /* 0x000e240000301000 */
[----:B0-----:R-:W-:-:S05]  /*15c0*/  FMUL R2, R4, 1.4426950216293334961 ;  /* 0x3fb8aa3b04027820 */ /* 0x001fca0000400000 */
[----:B------:R-:W-:-:S13]  /*15d0*/  FSETP.GEU.AND P0, PT, R2, -126, PT ;  /* 0xc2fc00000200780b */ /* 0x000fda0003f0e000 */
[----:B------:R-:W-:-:S04]  /*15e0*/  @!P0 FMUL R2, R2, 0.5 ;  /* 0x3f00000002028820 */ /* 0x000fc80000400000 */
[----:B------:R-:W0:Y:S02]  /*15f0*/  MUFU.EX2 R6, R2 ;  /* 0x0000000200067308 */ /* 0x000e240000000800 */
[----:B0-----:R-:W-:-:S06]  /*1600*/  @!P0 FMUL R6, R6, R6 ;  /* 0x0000000606068220 */ /* 0x001fcc0000400000 */
[----:B------:R-:W0:Y:S02]  /*1610*/  F2F.F64.F32 R22, R6 ;  /* 0x0000000600167310 */ /* 0x000e240000201800 */
[----:B0-----:R-:W-:-:S10]  /*1620*/  DMUL R22, R22, UR10 ;  /* 0x0000000a16167c28 */ /* 0x001fd40008000000 */
[----:B------:R-:W2:Y:S02]  /*1630*/  F2F.F32.F64 R22, R22 ;  /* 0x0000001600167310 */ /* 0x000ea40000301000 */
[C---:B--2---:R-:W-:Y:S01]  /*1640*/  FFMA R12, R22.reuse, R12, R7 ;  /* 0x0000000c160c7223 */ /* 0x044fe20000000007 */
[----:B------:R-:W-:Y:S01]  /*1650*/  FFMA R13, R22, R13, R8 ;  /* 0x0000000d160d7223 */ /* 0x000fe20000000008 */
[----:B------:R-:W-:Y:S06]  /*1660*/  BRA.U UP0, `(.L_x_18) ;  /* 0xfffffff500987547 */ /* 0x000fec000b83ffff */
[----:B------:R-:W-:-:S05]  /*1670*/  UMOV UR5, UR12 ;  /* 0x0000000c00057c82 */ /* 0x000fca0008000000 */
.L_x_9:
[----:B------:R-:W-:-:S09]  /*1680*/  ULOP3.LUT UP0, URZ, UR14, 0x2, URZ, 0xc0, !UPT ;  /* 0x000000020eff7892 */ /* 0x000fd2000f80c0ff */
[----:B------:R-:W-:Y:S05]  /*1690*/  BRA.U !UP0, `(.L_x_19) ;  /* 0x0000000508387547 */ /* 0x000fea000b800000 */
[----:B------:R-:W-:Y:S01]  /*16a0*/  I2FP.F32.U32 R0, UR5 ;  /* 0x0000000500007c45 */ /* 0x000fe20008201000 */
[----:B------:R-:W0:Y:S01]  /*16b0*/  MUFU.RCP R4, UR15 ;  /* 0x0000000f00047d08 */ /* 0x000e220008001000 */
[----:B------:R-:W-:Y:S01]  /*16c0*/  MOV R5, UR15 ;  /* 0x0000000f00057c02 */ /* 0x000fe20008000f00 */
[----:B------:R-:W-:Y:S02]  /*16d0*/  BSSY.RECONVERGENT B2, `(.L_x_20) ;  /* 0x000000f000027945 */ /* 0x000fe40003800200 */
[----:B------:R-:W-:-:S06]  /*16e0*/  FADD R2, R0, R11 ;  /* 0x0000000b00027221 */ /* 0x000fcc0000000000 */
[----:B------:R-:W1:Y:S01]  /*16f0*/  F2I.TRUNC.NTZ R2, R2 ;  /* 0x0000000200027305 */ /* 0x000e62000020f100 */
[----:B0-----:R-:W-:-:S04]  /*1700*/  FFMA R5, R4, -R5, 1 ;  /* 0x3f80000004057423 */ /* 0x001fc80000000805 */
[----:B------:R-:W-:Y:S01]  /*1710*/  FFMA R0, R4, R5, R4 ;  /* 0x0000000504007223 */ /* 0x000fe20000000004 */
[----:B-1----:R-:W-:-:S04]  /*1720*/  I2FP.F32.S32 R6, R2 ;  /* 0x0000000200067245 */ /* 0x002fc80000201400 */
[----:B------:R-:W0:Y:S01]  /*1730*/  FCHK P0, R6, UR15 ;  /* 0x0000000f06007d02 */ /* 0x000e220008000000 */
[----:B------:R-:W-:-:S04]  /*1740*/  FFMA R5, R0, R6, RZ ;  /* 0x0000000600057223 */ /* 0x000fc800000000ff */
[----:B------:R-:W-:-:S04]  /*1750*/  FFMA R4, R5, -UR15, R6 ;  /* 0x8000000f05047c23 */ /* 0x000fc80008000006 */
[----:B------:R-:W-:Y:S01]  /*1760*/  FFMA R0, R0, R4, R5 ;  /* 0x0000000400007223 */ /* 0x000fe20000000005 */
[----:B0-----:R-:W-:Y:S06]  /*1770*/  @!P0 BRA `(.L_x_21) ;  /* 0x0000000000108947 */ /* 0x001fec0003800000 */
[----:B------:R-:W-:Y:S02]  /*1780*/  MOV R0, R6 ;  /* 0x0000000600007202 */ /* 0x000fe40000000f00 */
[----:B------:R-:W-:Y:S02]  /*1790*/  MOV R29, UR15 ;  /* 0x0000000f001d7c02 */ /* 0x000fe40008000f00 */
[----:B------:R-:W-:-:S07]  /*17a0*/  MOV R22, 0x17c0 ;  /* 0x000017c000167802 */ /* 0x000fce0000000f00 */
[----:B------:R-:W-:Y:S05]  /*17b0*/  CALL.REL.NOINC `($__internal_2_$__cuda_sm3x_div_rn_noftz_f32_slowpath) ;  /* 0x0000002400347944 */ /* 0x000fea0003c00000 */
.L_x_21:
[----:B------:R-:W-:Y:S05]  /*17c0*/  BSYNC.RECONVERGENT B2 ;  /* 0x0000000000027941 */ /* 0x000fea0003800200 */
.L_x_20:
[----:B------:R-:W0:Y:S01]  /*17d0*/  LDC.64 R4, c[0x0][0x388] ;  /* 0x0000e200ff047b82 */ /* 0x000e220000000a00 */
[----:B------:R-:W-:-:S05]  /*17e0*/  IADD3 R7, PT, PT, R3, R2, RZ ;  /* 0x0000000203077210 */ /* 0x000fca0007ffe0ff */
[----:B0-----:R-:W-:-:S06]  /*17f0*/  IMAD.WIDE R4, R7, 0x8, R4 ;  /* 0x0000000807047825 */ /* 0x001fcc00078e0204 */
[----:B------:R-:W2:Y:S01]  /*1800*/  LDG.E.64 R4, desc[UR16][R4.64] ;  /* 0x0000001004047981 */ /* 0x000ea2000c1e1b00 */
[----:B------:R-:W-:Y:S01]  /*1810*/  FADD R0, -R21, R0 ;  /* 0x0000000015007221 */ /* 0x000fe20000000100 */
[----:B------:R-:W-:Y:S01]  /*1820*/  UIADD3 UR18, UPT, UPT, UR5, 0x1, URZ ;  /* 0x0000000105127890 */ /* 0x000fe2000fffe0ff */
[----:B------:R-:W0:Y:S01]  /*1830*/  MUFU.RCP R8, UR15 ;  /* 0x0000000f00087d08 */ /* 0x000e220008001000 */
[----:B------:R-:W-:Y:S02]  /*1840*/  IMAD.U32 R23, RZ, RZ, UR15 ;  /* 0x0000000fff177e24 */ /* 0x000fe4000f8e00ff */
[----:B------:R-:W-:Y:S01]  /*1850*/  FMUL R6, R0, R0 ;  /* 0x0000000000067220 */ /* 0x000fe20000400000 */
[----:B------:R-:W-:Y:S01]  /*1860*/  BSSY.RECONVERGENT B2, `(.L_x_22) ;  /* 0x000001d000027945 */ /* 0x000fe20003800200 */
[----:B------:R-:W-:-:S04]  /*1870*/  I2FP.F32.U32 R2, UR18 ;  /* 0x0000001200027c45 */ /* 0x000fc80008201000 */
[----:B------:R-:W1:Y:S01]  /*1880*/  F2F.F64.F32 R6, R6 ;  /* 0x0000000600067310 */ /* 0x000e620000201800 */
[----:B------:R-:W-:-:S07]  /*1890*/  FADD R2, R2, R11 ;  /* 0x0000000b02027221 */ /* 0x000fce0000000000 */
        /* <DEDUP_REMOVED lines=25> */
.L_x_23:
[----:B------:R-:W-:Y:S05]  /*1a30*/  BSYNC.RECONVERGENT B2 ;  /* 0x0000000000027941 */ /* 0x000fea0003800200 */
.L_x_22:
[----:B------:R-:W0:Y:S01]  /*1a40*/  LDC.64 R12, c[0x0][0x388] ;  /* 0x0000e200ff0c7b82 */ /* 0x000e220000000a00 */
[----:B------:R-:W-:-:S05]  /*1a50*/  IADD3 R5, PT, PT, R3, R2, RZ ;  /* 0x0000000203057210 */ /* 0x000fca0007ffe0ff */
[----:B0-----:R-:W-:-:S06]  /*1a60*/  IMAD.WIDE R12, R5, 0x8, R12 ;  /* 0x00000008050c7825 */ /* 0x001fcc00078e020c */
[----:B------:R-:W2:Y:S01]  /*1a70*/  LDG.E.64 R12, desc[UR16][R12.64] ;  /* 0x000000100c0c7981 */ /* 0x000ea2000c1e1b00 */
[----:B------:R-:W-:Y:S01]  /*1a80*/  FADD R0, -R21, R0 ;  /* 0x0000000015007221 */ /* 0x000fe20000000100 */
[----:B------:R-:W-:-:S03]  /*1a90*/  UIADD3 UR5, UPT, UPT, UR5, 0x2, URZ ;  /* 0x0000000205057890 */ /* 0x000fc6000fffe0ff */
[----:B------:R-:W-:-:S04]  /*1aa0*/  FMUL R0, R0, R0 ;  /* 0x0000000000007220 */ /* 0x000fc80000400000 */
        /* <DEDUP_REMOVED lines=12> */
[----:B------:R-:W-:-:S07]  /*1b70*/  FFMA R13, R18, R13, R8 ;  /* 0x0000000d120d7223 */ /* 0x000fce0000000008 */
.L_x_19:
        /* <DEDUP_REMOVED lines=14> */
[----:B------:R-:W-:Y:S01]  /*1c60*/  IMAD.MOV.U32 R0, RZ, RZ, R6 ;  /* 0x000000ffff007224 */ /* 0x000fe200078e0006 */
[----:B------:R-:W-:Y:S02]  /*1c70*/  MOV R29, UR15 ;  /* 0x0000000f001d7c02 */ /* 0x000fe40008000f00 */
[----:B------:R-:W-:-:S07]  /*1c80*/  MOV R22, 0x1ca0 ;  /* 0x00001ca000167802 */ /* 0x000fce0000000f00 */
[----:B------:R-:W-:Y:S05]  /*1c90*/  CALL.REL.NOINC `($__internal_2_$__cuda_sm3x_div_rn_noftz_f32_slowpath) ;  /* 0x0000001c00fc7944 */ /* 0x000fea0003c00000 */
.L_x_25:
[----:B------:R-:W-:Y:S05]  /*1ca0*/  BSYNC.RECONVERGENT B2 ;  /* 0x0000000000027941 */ /* 0x000fea0003800200 */
.L_x_24:
[----:B------:R-:W0:Y:S01]  /*1cb0*/  LDC.64 R4, c[0x0][0x388] ;  /* 0x0000e200ff047b82 */ /* 0x000e220000000a00 */
[----:B------:R-:W-:-:S05]  /*1cc0*/  IADD3 R3, PT, PT, R3, R2, RZ ;  /* 0x0000000203037210 */ /* 0x000fca0007ffe0ff */
[----:B0-----:R-:W-:-:S06]  /*1cd0*/  IMAD.WIDE R2, R3, 0x8, R4 ;  /* 0x0000000803027825 */ /* 0x001fcc00078e0204 */
[----:B------:R-:W2:Y:S01]  /*1ce0*/  LDG.E.64 R2, desc[UR16][R2.64] ;  /* 0x0000001002027981 */ /* 0x000ea2000c1e1b00 */
[----:B------:R-:W-:Y:S01]  /*1cf0*/  FADD R0, -R21, R0 ;  /* 0x0000000015007221 */ /* 0x000fe20000000100 */
[----:B------:R-:W-:-:S03]  /*1d00*/  UISETP.NE.AND UP0, UPT, UR4, UR19, UPT ;  /* 0x000000130400728c */ /* 0x000fc6000bf05270 */
        /* <DEDUP_REMOVED lines=14> */
[----:B------:R-:W-:Y:S06]  /*1df0*/  BRA.U !UP0, `(.L_x_0) ;  /* 0x0000001508b87547 */ /* 0x000fec000b800000 */
[----:B------:R-:W-:Y:S01]  /*1e00*/  UIADD3 UR4, UPT, UPT, UR4, 0x1, URZ ;  /* 0x0000000104047890 */ /* 0x000fe2000fffe0ff */
[----:B------:R-:W-:Y:S11]  /*1e10*/  BRA `(.L_x_26) ;  /* 0xffffffec00187947 */ /* 0x000ff6000383ffff */
.L_x_3:
[----:B------:R-:W-:Y:S01]  /*1e20*/  IADD3 R2, PT, PT, R3, -0xd000000, RZ ;  /* 0xf300000003027810 */ /* 0x000fe20007ffe0ff */
[----:B------:R0:W1:Y:S03]  /*1e30*/  MUFU.RSQ R0, R3 ;  /* 0x0000000300007308 */ /* 0x0000660000001400 */
[----:B------:R-:W-:-:S13]  /*1e40*/  ISETP.GT.U32.AND P0, PT, R2, 0x727fffff, PT ;  /* 0x727fffff0200780c */ /* 0x000fda0003f04070 */
[----:B0-----:R-:W-:Y:S05]  /*1e50*/  @!P0 BRA `(.L_x_27) ;  /* 0x0000000000108947 */ /* 0x001fea0003800000 */
[----:B-1----:R-:W-:Y:S02]  /*1e60*/  MOV R0, R3 ;  /* 0x0000000300007202 */ /* 0x002fe40000000f00 */
[----:B------:R-:W-:-:S07]  /*1e70*/  MOV R6, 0x1e90 ;  /* 0x00001e9000067802 */ /* 0x000fce0000000f00 */
[----:B------:R-:W-:Y:S05]  /*1e80*/  CALL.REL.NOINC `($__internal_1_$__cuda_sm20_sqrt_rn_f32_slowpath) ;  /* 0x0000001c00207944 */ /* 0x000fea0003c00000 */
[----:B------:R-:W-:Y:S05]  /*1e90*/  BRA `(.L_x_28) ;  /* 0x0000000000107947 */ /* 0x000fea0003800000 */
.L_x_27:
[C---:B-1----:R-:W-:Y:S01]  /*1ea0*/  FMUL.FTZ R4, R0.reuse, R3 ;  /* 0x0000000300047220 */ /* 0x042fe20000410000 */
[----:B------:R-:W-:-:S03]  /*1eb0*/  FMUL.FTZ R0, R0, 0.5 ;  /* 0x3f00000000007820 */ /* 0x000fc60000410000 */
[----:B------:R-:W-:-:S04]  /*1ec0*/  FFMA R3, -R4, R4, R3 ;  /* 0x0000000404037223 */ /* 0x000fc80000000103 */
[----:B------:R-:W-:-:S07]  /*1ed0*/  FFMA R4, R3, R0, R4 ;  /* 0x0000000003047223 */ /* 0x000fce0000000004 */
.L_x_28:
[----:B------:R-:W0:Y:S01]  /*1ee0*/  F2F.F64.F32 R4, R4 ;  /* 0x0000000400047310 */ /* 0x000e220000201800 */
[----:B------:R-:W-:Y:S01]  /*1ef0*/  IMAD.MOV.U32 R2, RZ, RZ, 0x1 ;  /* 0x00000001ff027424 */ /* 0x000fe200078e00ff */
[----:B------:R-:W-:Y:S01]  /*1f00*/  UMOV UR10, 0x54442d18 ;  /* 0x54442d18000a7882 */ /* 0x000fe20000000000 */
[----:B------:R-:W-:Y:S01]  /*1f10*/  UMOV UR11, 0x400921fb ;  /* 0x400921fb000b7882 */ /* 0x000fe20000000000 */
[----:B------:R-:W-:-:S04]  /*1f20*/  UISETP.LT.AND UP0, UPT, URZ, UR4, UPT ;  /* 0x00000004ff00728c */ /* 0x000fc8000bf01270 */
[----:B------:R-:W-:Y:S01]  /*1f30*/  USEL UR4, URZ, UR4, !UP0 ;  /* 0x00000004ff047287 */ /* 0x000fe2000c000000 */
[----:B0-----:R-:W0:Y:S02]  /*1f40*/  MUFU.RCP64H R3, R5 ;  /* 0x0000000500037308 */ /* 0x001e240000001800 */
[----:B0-----:R-:W-:-:S08]  /*1f50*/  DFMA R6, -R4, R2, 1 ;  /* 0x3ff000000406742b */ /* 0x001fd00000000102 */
[----:B------:R-:W-:-:S08]  /*1f60*/  DFMA R6, R6, R6, R6 ;  /* 0x000000060606722b */ /* 0x000fd00000000006 */
[----:B------:R-:W-:-:S08]  /*1f70*/  DFMA R6, R2, R6, R2 ;  /* 0x000000060206722b */ /* 0x000fd00000000002 */
[----:B------:R-:W-:-:S08]  /*1f80*/  DFMA R2, -R4, R6, 1 ;  /* 0x3ff000000402742b */ /* 0x000fd00000000106 */
[----:B------:R-:W-:-:S08]  /*1f90*/  DFMA R2, R6, R2, R6 ;  /* 0x000000020602722b */ /* 0x000fd00000000006 */
[----:B------:R-:W-:-:S08]  /*1fa0*/  DMUL R6, R2, UR10 ;  /* 0x0000000a02067c28 */ /* 0x000fd00008000000 */
[----:B------:R-:W-:Y:S01]  /*1fb0*/  DFMA R16, -R4, R6, UR10 ;  /* 0x0000000a04107e2b */ /* 0x000fe20008000106 */
[----:B------:R-:W-:-:S07]  /*1fc0*/  UIADD3 UR10, UPT, UPT, UR4, 0x1, URZ ;  /* 0x00000001040a7890 */ /* 0x000fce000fffe0ff */
[----:B------:R-:W-:-:S10]  /*1fd0*/  DFMA R2, R2, R16, R6 ;  /* 0x000000100202722b */ /* 0x000fd40000000006 */
[----:B------:R-:W-:-:S05]  /*1fe0*/  FFMA R0, RZ, R5, R3 ;  /* 0x00000005ff007223 */ /* 0x000fca0000000003 */
[----:B------:R-:W-:-:S13]  /*1ff0*/  FSETP.GT.AND P0, PT, |R0|, 1.469367938527859385e-39, PT ;  /* 0x001000000000780b */ /* 0x000fda0003f04200 */
[----:B------:R-:W-:Y:S05]  /*2000*/  @P0 BRA `(.L_x_29) ;  /* 0x00000000001c0947 */ /* 0x000fea0003800000 */
[----:B------:R-:W-:Y:S02]  /*2010*/  MOV R2, R4 ;  /* 0x0000000400027202 */ /* 0x000fe40000000f00 */
[----:B------:R-:W-:Y:S02]  /*2020*/  MOV R6, 0x54442d18 ;  /* 0x54442d1800067802 */ /* 0x000fe40000000f00 */
[----:B------:R-:W-:Y:S02]  /*2030*/  MOV R7, 0x400921fb ;  /* 0x400921fb00077802 */ /* 0x000fe40000000f00 */
[----:B------:R-:W-:-:S07]  /*2040*/  MOV R28, 0x2060 ;  /* 0x00002060001c7802 */ /* 0x000fce0000000f00 */
[----:B------:R-:W-:Y:S05]  /*2050*/  CALL.REL.NOINC `($__internal_0_$__cuda_sm20_div_rn_f64_full) ;  /* 0x0000001400387944 */ /* 0x000fea0003c00000 */
[----:B------:R-:W-:Y:S01]  /*2060*/  MOV R2, UR4 ;  /* 0x0000000400027c02 */ /* 0x000fe20008000f00 */
[----:B------:R-:W-:-:S07]  /*2070*/  IMAD.U32 R3, RZ, RZ, UR5 ;  /* 0x00000005ff037e24 */ /* 0x000fce000f8e00ff */
.L_x_29:
[----:B------:R-:W-:Y:S02]  /*2080*/  UISETP.LT.AND UP0, UPT, URZ, UR13, UPT ;  /* 0x0000000dff00728c */ /* 0x000fe4000bf01270 */
[----:B------:R-:W-:Y:S02]  /*2090*/  ULOP3.LUT UR12, UR10, 0x3, URZ, 0xc0, !UPT ;  /* 0x000000030a0c7892 */ /* 0x000fe4000f8ec0ff */
[----:B------:R-:W-:Y:S02]  /*20a0*/  ULOP3.LUT UR10, UR10, 0x7ffffffc, URZ, 0xc0, !UPT ;  /* 0x7ffffffc0a0a7892 */ /* 0x000fe4000f8ec0ff */
[----:B------:R-:W-:Y:S01]  /*20b0*/  USEL UR18, URZ, UR13, !UP0 ;  /* 0x0000000dff127287 */ /* 0x000fe2000c000000 */
[----:B------:R-:W-:-:S11]  /*20c0*/  UMOV UR4, URZ ;  /* 0x000000ff00047c82 */ /* 0x000fd60008000000 */
.L_x_49:
[----:B0-----:R-:W0:Y:S01]  /*20d0*/  LDCU UR5, c[0x0][0x3b4] ;  /* 0x00007680ff0577ac */ /* 0x001e220008000800 */
[----:B------:R-:W-:Y:S01]  /*20e0*/  I2FP.F32.U32 R0, UR4 ;  /* 0x0000000400007c45 */ /* 0x000fe20008201000 */
[----:B------:R-:W-:Y:S01]  /*20f0*/  BSSY.RECONVERGENT B2, `(.L_x_30) ;  /* 0x0000015000027945 */ /* 0x000fe20003800200 */
[----:B------:R-:W-:-:S03]  /*2100*/  UISETP.NE.AND UP0, UPT, UR4, UR18, UPT ;  /* 0x000000120400728c */ /* 0x000fc6000bf05270 */
[----:B------:R-:W-:Y:S01]  /*2110*/  FADD R7, R0, R9 ;  /* 0x0000000900077221 */ /* 0x000fe20000000000 */
[----:B------:R-:W-:-:S05]  /*2120*/  UIADD3 UR4, UPT, UPT, UR4, 0x1, URZ ;  /* 0x0000000104047890 */ /* 0x000fca000fffe0ff */
[----:B-1----:R-:W1:Y:S01]  /*2130*/  F2I.TRUNC.NTZ R7, R7 ;  /* 0x0000000700077305 */ /* 0x002e62000020f100 */
        /* <DEDUP_REMOVED lines=13> */
[----:B------:R-:W-:Y:S02]  /*2210*/  MOV R0, R6 ;  /* 0x0000000600007202 */ /* 0x000fe40000000f00 */
[----:B------:R-:W-:-:S07]  /*2220*/  MOV R22, 0x2240 ;  /* 0x0000224000167802 */ /* 0x000fce0000000f00 */
[----:B------:R-:W-:Y:S05]  /*2230*/  CALL.REL.NOINC `($__internal_2_$__cuda_sm3x_div_rn_noftz_f32_slowpath) ;  /* 0x0000001800947944 */ /* 0x000fea0003c00000 */
.L_x_31:
[----:B------:R-:W-:Y:S05]  /*2240*/  BSYNC.RECONVERGENT B2 ;  /* 0x0000000000027941 */ /* 0x000fea0003800200 */
.L_x_30:
        /* <DEDUP_REMOVED lines=14> */
[----:B------:R-:W1:Y:S01]  /*2330*/  LDCU UR14, c[0x0][0x3b0] ;  /* 0x00007600ff0e77ac */ /* 0x000e620008000800 */
[----:B------:R-:W-:-:S05]  /*2340*/  UMOV UR5, URZ ;  /* 0x000000ff00057c82 */ /* 0x000fca0008000000 */
.L_x_41:
[----:B------:R-:W-:Y:S01]  /*2350*/  I2FP.F32.U32 R0, UR5 ;  /* 0x0000000500007c45 */ /* 0x000fe20008201000 */
[----:B-1----:R-:W-:Y:S01]  /*2360*/  USHF.L.U32 UR11, UR14, 0x1, URZ ;  /* 0x000000010e0b7899 */ /* 0x002fe200080006ff */
[----:B------:R-:W-:Y:S03]  /*2370*/  BSSY.RECONVERGENT B2, `(.L_x_33) ;  /* 0x0000011000027945 */ /* 0x000fe60003800200 */
[----:B------:R-:W-:Y:S02]  /*2380*/  FADD R27, R0, R11 ;  /* 0x0000000b001b7221 */ /* 0x000fe40000000000 */
[----:B------:R-:W-:-:S04]  /*2390*/  I2FP.F32.S32 R7, UR11 ;  /* 0x0000000b00077c45 */ /* 0x000fc80008201400 */
[----:B------:R-:W1:Y:S08]  /*23a0*/  F2I.TRUNC.NTZ R27, R27 ;  /* 0x0000001b001b7305 */ /* 0x000e70000020f100 */
[----:B------:R-:W2:Y:S01]  /*23b0*/  MUFU.RCP R4, R7 ;  /* 0x0000000700047308 */ /* 0x000ea20000001000 */
[----:B-1----:R-:W-:-:S07]  /*23c0*/  I2FP.F32.S32 R6, R27 ;  /* 0x0000001b00067245 */ /* 0x002fce0000201400 */
[----:B------:R-:W1:Y:S01]  /*23d0*/  FCHK P0, R6, R7 ;  /* 0x0000000706007302 */ /* 0x000e620000000000 */
[----:B--2---:R-:W-:-:S04]  /*23e0*/  FFMA R5, -R7, R4, 1 ;  /* 0x3f80000007057423 */ /* 0x004fc80000000104 */
[----:B------:R-:W-:-:S04]  /*23f0*/  FFMA R0, R4, R5, R4 ;  /* 0x0000000504007223 */ /* 0x000fc80000000004 */
[----:B------:R-:W-:-:S04]  /*2400*/  FFMA R4, R0, R6, RZ ;  /* 0x0000000600047223 */ /* 0x000fc800000000ff */
[----:B------:R-:W-:-:S04]  /*2410*/  FFMA R5, -R7, R4, R6 ;  /* 0x0000000407057223 */ /* 0x000fc80000000106 */
[----:B------:R-:W-:Y:S01]  /*2420*/  FFMA R0, R0, R5, R4 ;  /* 0x0000000500007223 */ /* 0x000fe20000000004 */
[----:B-1----:R-:W-:Y:S06]  /*2430*/  @!P0 BRA `(.L_x_34) ;  /* 0x0000000000108947 */ /* 0x002fec0003800000 */
[----:B------:R-:W-:Y:S01]  /*2440*/  MOV R0, R6 ;  /* 0x0000000600007202 */ /* 0x000fe20000000f00 */
[----:B------:R-:W-:Y:S01]  /*2450*/  IMAD.MOV.U32 R29, RZ, RZ, R7 ;  /* 0x000000ffff1d7224 */ /* 0x000fe200078e0007 */
[----:B------:R-:W-:-:S07]  /*2460*/  MOV R22, 0x2480 ;  /* 0x0000248000167802 */ /* 0x000fce0000000f00 */
[----:B0-----:R-:W-:Y:S05]  /*2470*/  CALL.REL.NOINC `($__internal_2_$__cuda_sm3x_div_rn_noftz_f32_slowpath) ;  /* 0x0000001800047944 */ /* 0x001fea0003c00000 */
.L_x_34:
[----:B------:R-:W-:Y:S05]  /*2480*/  BSYNC.RECONVERGENT B2 ;  /* 0x0000000000027941 */ /* 0x000fea0003800200 */
.L_x_33:
[----:B------:R-:W-:-:S04]  /*2490*/  FADD R0, -R21, R0 ;  /* 0x0000000015007221 */ /* 0x000fc80000000100 */
[----:B------:R-:W-:-:S04]  /*24a0*/  FMUL R0, R0, R0 ;  /* 0x0000000000007220 */ /* 0x000fc80000400000 */
[----:B------:R-:W1:Y:S02]  /*24b0*/  F2F.F64.F32 R4, R0 ;  /* 0x0000000000047310 */ /* 0x000e640000201800 */
[----:B-1----:R-:W-:-:S10]  /*24c0*/  DFMA R22, R4, UR6, -R16 ;  /* 0x0000000604167c2b */ /* 0x002fd40008000810 */
[----:B------:R-:W1:Y:S02]  /*24d0*/  F2F.F32.F64 R22, R22 ;  /* 0x0000001600167310 */ /* 0x000e640000301000 */
[----:B-1----:R-:W-:-:S05]  /*24e0*/  FMUL R6, R22, 1.4426950216293334961 ;  /* 0x3fb8aa3b16067820 */ /* 0x002fca0000400000 */
[----:B------:R-:W-:-:S13]  /*24f0*/  FSETP.GEU.AND P0, PT, R6, -126, PT ;  /* 0xc2fc00000600780b */ /* 0x000fda0003f0e000 */
[----:B------:R-:W-:-:S04]  /*2500*/  @!P0 FMUL R6, R6, 0.5 ;  /* 0x3f00000006068820 */ /* 0x000fc80000400000 */
[----:B------:R-:W1:Y:S01]  /*2510*/  MUFU.EX2 R26, R6 ;  /* 0x00000006001a7308 */ /* 0x000e620000000800 */
[----:B------:R-:W-:Y:S01]  /*2520*/  UIADD3 UR11, UPT, UPT, UR5, 0x1, URZ ;  /* 0x00000001050b7890 */ /* 0x000fe2000fffe0ff */
[----:B-1----:R-:W-:-:S06]  /*2530*/  @!P0 FMUL R26, R26, R26 ;  /* 0x0000001a1a1a8220 */ /* 0x002fcc0000400000 */
[----:B------:R-:W1:Y:S01]  /*2540*/  F2F.F64.F32 R4, R26 ;  /* 0x0000001a00047310 */ /* 0x000e620000201800 */
[----:B------:R-:W-:Y:S01]  /*2550*/  I2FP.F32.U32 R0, UR11 ;  /* 0x0000000b00007c45 */ /* 0x000fe20008201000 */
[----:B-1----:R-:W-:Y:S01]  /*2560*/  DMUL R24, R4, R2 ;  /* 0x0000000204187228 */ /* 0x002fe20000000000 */
[----:B------:R-:W-:-:S03]  /*2570*/  IADD3 R5, PT, PT, R8, R27, RZ ;  /* 0x0000001b08057210 */ /* 0x000fc60007ffe0ff */
[----:B------:R-:W-:Y:S02]  /*2580*/  FADD R27, R0, R11 ;  /* 0x0000000b001b7221 */ /* 0x000fe40000000000 */
[----:B------:R-:W-:Y:S01]  /*2590*/  MUFU.RCP R6, R7 ;  /* 0x0000000700067308 */ /* 0x000fe20000001000 */
[----:B0-----:R-:W-:-:S07]  /*25a0*/  IMAD.WIDE R4, R5, 0x8, R18 ;  /* 0x0000000805047825 */ /* 0x001fce00078e0212 */
[----:B------:R-:W0:Y:S08]  /*25b0*/  F2I.TRUNC.NTZ R27, R27 ;  /* 0x0000001b001b7305 */ /* 0x000e30000020f100 */
[----:B------:R1:W2:Y:S01]  /*25c0*/  F2F.F32.F64 R24, R24 ;  /* 0x0000001800187310 */ /* 0x0002a20000301000 */
[----:B0-----:R-:W-:Y:S01]  /*25d0*/  I2FP.F32.S32 R22, R27 ;  /* 0x0000001b00167245 */ /* 0x001fe20000201400 */
[----:B-1----:R-:W-:-:S06]  /*25e0*/  FFMA R25, -R7, R6, 1 ;  /* 0x3f80000007197423 */ /* 0x002fcc0000000106 */
[----:B------:R-:W0:Y:S01]  /*25f0*/  FCHK P0, R22, R7 ;  /* 0x0000000716007302 */ /* 0x000e220000000000 */
[----:B------:R-:W-:Y:S01]  /*2600*/  FFMA R0, R6, R25, R6 ;  /* 0x0000001906007223 */ /* 0x000fe20000000006 */
[-C--:B--2---:R-:W-:Y:S01]  /*2610*/  FMUL R23, R12, R24.reuse ;  /* 0x000000180c177220 */ /* 0x084fe20000400000 */
[----:B------:R-:W-:Y:S02]  /*2620*/  FMUL R29, R13, R24 ;  /* 0x000000180d1d7220 */ /* 0x000fe40000400000 */
[----:B------:R-:W-:Y:S02]  /*2630*/  FFMA R6, R0, R22, RZ ;  /* 0x0000001600067223 */ /* 0x000fe400000000ff */
[----:B------:R-:W-:Y:S01]  /*2640*/  REDG.E.ADD.F32.FTZ.RN.STRONG.GPU desc[UR16][R4.64], R23 ;  /* 0x00000017040079a6 */ /* 0x000fe2000c12f310 */
[----:B------:R-:W-:Y:S03]  /*2650*/  BSSY.RECONVERGENT B2, `(.L_x_35) ;  /* 0x0000009000027945 */ /* 0x000fe60003800200 */
[----:B------:R1:W-:Y:S02]  /*2660*/  REDG.E.ADD.F32.FTZ.RN.STRONG.GPU desc[UR16][R4.64+0x4], R29 ;  /* 0x0000041d040079a6 */ /* 0x0003e4000c12f310 */
[----:B-1----:R-:W-:-:S04]  /*2670*/  FFMA R5, -R7, R6, R22 ;  /* 0x0000000607057223 */ /* 0x002fc80000000116 */
[----:B------:R-:W-:Y:S01]  /*2680*/  FFMA R0, R0, R5, R6 ;  /* 0x0000000500007223 */ /* 0x000fe20000000006 */
[----:B0-----:R-:W-:Y:S06]  /*2690*/  @!P0 BRA `(.L_x_36) ;  /* 0x0000000000108947 */ /* 0x001fec0003800000 */
[----:B------:R-:W-:Y:S02]  /*26a0*/  MOV R0, R22 ;  /* 0x0000001600007202 */ /* 0x000fe40000000f00 */
[----:B------:R-:W-:Y:S02]  /*26b0*/  MOV R29, R7 ;  /* 0x00000007001d7202 */ /* 0x000fe40000000f00 */
[----:B------:R-:W-:-:S07]  /*26c0*/  MOV R22, 0x26e0 ;  /* 0x000026e000167802 */ /* 0x000fce0000000f00 */
[----:B------:R-:W-:Y:S05]  /*26d0*/  CALL.REL.NOINC `($__internal_2_$__cuda_sm3x_div_rn_noftz_f32_slowpath) ;  /* 0x00000014006c7944 */ /* 0x000fea0003c00000 */
.L_x_36:
[----:B------:R-:W-:Y:S05]  /*26e0*/  BSYNC.RECONVERGENT B2 ;  /* 0x0000000000027941 */ /* 0x000fea0003800200 */
.L_x_35:
[----:B------:R-:W-:-:S04]  /*26f0*/  FADD R0, -R21, R0 ;  /* 0x0000000015007221 */ /* 0x000fc80000000100 */
[----:B------:R-:W-:-:S04]  /*2700*/  FMUL R0, R0, R0 ;  /* 0x0000000000007220 */ /* 0x000fc80000400000 */
[----:B------:R-:W0:Y:S02]  /*2710*/  F2F.F64.F32 R4, R0 ;  /* 0x0000000000047310 */ /* 0x000e240000201800 */
[----:B0-----:R-:W-:-:S10]  /*2720*/  DFMA R22, R4, UR6, -R16 ;  /* 0x0000000604167c2b */ /* 0x001fd40008000810 */
[----:B------:R-:W0:Y:S02]  /*2730*/  F2F.F32.F64 R22, R22 ;  /* 0x0000001600167310 */ /* 0x000e240000301000 */
[----:B0-----:R-:W-:-:S05]  /*2740*/  FMUL R6, R22, 1.4426950216293334961 ;  /* 0x3fb8aa3b16067820 */ /* 0x001fca0000400000 */
[----:B------:R-:W-:-:S13]  /*2750*/  FSETP.GEU.AND P0, PT, R6, -126, PT ;  /* 0xc2fc00000600780b */ /* 0x000fda0003f0e000 */
[----:B------:R-:W-:-:S04]  /*2760*/  @!P0 FMUL R6, R6, 0.5 ;  /* 0x3f00000006068820 */ /* 0x000fc80000400000 */
[----:B------:R-:W0:Y:S01]  /*2770*/  MUFU.EX2 R26, R6 ;  /* 0x00000006001a7308 */ /* 0x000e220000000800 */
[----:B------:R-:W-:Y:S01]  /*2780*/  UIADD3 UR11, UPT, UPT, UR5, 0x2, URZ ;  /* 0x00000002050b7890 */ /* 0x000fe2000fffe0ff */
[----:B0-----:R-:W-:-:S06]  /*2790*/  @!P0 FMUL R26, R26, R26 ;  /* 0x0000001a1a1a8220 */ /* 0x001fcc0000400000 */
[----:B------:R-:W0:Y:S01]  /*27a0*/  F2F.F64.F32 R4, R26 ;  /* 0x0000001a00047310 */ /* 0x000e220000201800 */
[----:B------:R-:W-:Y:S01]  /*27b0*/  I2FP.F32.U32 R0, UR11 ;  /* 0x0000000b00007c45 */ /* 0x000fe20008201000 */
[----:B0-----:R-:W-:Y:S01]  /*27c0*/  DMUL R24, R4, R2 ;  /* 0x0000000204187228 */ /* 0x001fe20000000000 */
[----:B------:R-:W-:-:S03]  /*27d0*/  IADD3 R5, PT, PT, R8, R27, RZ ;  /* 0x0000001b08057210 */ /* 0x000fc60007ffe0ff */
[----:B------:R-:W-:Y:S02]  /*27e0*/  FADD R27, R0, R11 ;  /* 0x0000000b001b7221 */ /* 0x000fe40000000000 */
[----:B------:R-:W-:Y:S01]  /*27f0*/  MUFU.RCP R6, R7 ;  /* 0x0000000700067308 */ /* 0x000fe20000001000 */
[----:B------:R-:W-:-:S07]  /*2800*/  IMAD.WIDE R4, R5, 0x8, R18 ;  /* 0x0000000805047825 */ /* 0x000fce00078e0212 */
        /* <DEDUP_REMOVED lines=15> */
[----:B------:R-:W-:Y:S01]  /*2900*/  IMAD.MOV.U32 R0, RZ, RZ, R22 ;  /* 0x000000ffff007224 */ /* 0x000fe200078e0016 */
[----:B------:R-:W-:Y:S02]  /*2910*/  MOV R29, R7 ;  /* 0x00000007001d7202 */ /* 0x000fe40000000f00 */
[----:B------:R-:W-:-:S07]  /*2920*/  MOV R22, 0x2940 ;  /* 0x0000294000167802 */ /* 0x000fce0000000f00 */
[----:B------:R-:W-:Y:S05]  /*2930*/  CALL.REL.NOINC `($__internal_2_$__cuda_sm3x_div_rn_noftz_f32_slowpath) ;  /* 0x0000001000d47944 */ /* 0x000fea0003c00000 */
.L_x_38:
[----:B------:R-:W-:Y:S05]  /*2940*/  BSYNC.RECONVERGENT B2 ;  /* 0x0000000000027941 */ /* 0x000fea0003800200 */
.L_x_37:
        /* <DEDUP_REMOVED lines=37> */
.L_x_40:
[----:B------:R-:W-:Y:S05]  /*2ba0*/  BSYNC.RECONVERGENT B2 ;  /* 0x0000000000027941 */ /* 0x000fea0003800200 */
.L_x_39:
        /* <DEDUP_REMOVED lines=11> */
[----:B0-----:R-:W-:Y:S01]  /*2c60*/  DMUL R22, R4, R2 ;  /* 0x0000000204167228 */ /* 0x001fe20000000000 */
[----:B------:R-:W-:-:S04]  /*2c70*/  IMAD.IADD R5, R8, 0x1, R27 ;  /* 0x0000000108057824 */ /* 0x000fc800078e021b */
[----:B------:R-:W-:-:S05]  /*2c80*/  IMAD.WIDE R4, R5, 0x8, R18 ;  /* 0x0000000805047825 */ /* 0x000fca00078e0212 */
[----:B------:R-:W0:Y:S02]  /*2c90*/  F2F.F32.F64 R22, R22 ;  /* 0x0000001600167310 */ /* 0x000e240000301000 */
[-C--:B0-----:R-:W-:Y:S01]  /*2ca0*/  FMUL R7, R12, R22.reuse ;  /* 0x000000160c077220 */ /* 0x081fe20000400000 */
[----:B------:R-:W-:-:S04]  /*2cb0*/  FMUL R27, R13, R22 ;  /* 0x000000160d1b7220 */ /* 0x000fc80000400000 */
[----:B------:R2:W-:Y:S04]  /*2cc0*/  REDG.E.ADD.F32.FTZ.RN.STRONG.GPU desc[UR16][R4.64], R7 ;  /* 0x00000007040079a6 */ /* 0x0005e8000c12f310 */
[----:B------:R2:W-:Y:S01]  /*2cd0*/  REDG.E.ADD.F32.FTZ.RN.STRONG.GPU desc[UR16][R4.64+0x4], R27 ;  /* 0x0000041b040079a6 */ /* 0x0005e2000c12f310 */
[----:B------:R-:W-:-:S04]  /*2ce0*/  UIADD3 UR5, UPT, UPT, UR5, 0x4, URZ ;  /* 0x0000000405057890 */ /* 0x000fc8000fffe0ff */
[----:B------:R-:W-:-:S09]  /*2cf0*/  UISETP.NE.AND UP1, UPT, UR5, UR10, UPT ;  /* 0x0000000a0500728c */ /* 0x000fd2000bf25270 */
[----:B--2---:R-:W-:Y:S05]  /*2d00*/  BRA.U UP1, `(.L_x_41) ;  /* 0xfffffff501907547 */ /* 0x004fea000b83ffff */
[----:B------:R-:W-:-:S05]  /*2d10*/  UMOV UR5, UR10 ;  /* 0x0000000a00057c82 */ /* 0x000fca0008000000 */
.L_x_32:
[----:B------:R-:W0:Y:S01]  /*2d20*/  LDCU UR11, c[0x0][0x3b0] ;  /* 0x00007600ff0b77ac */ /* 0x000e220008000800 */
[----:B------:R-:W-:Y:S01]  /*2d30*/  I2FP.F32.U32 R0, UR5 ;  /* 0x0000000500007c45 */ /* 0x000fe20008201000 */
[----:B------:R-:W-:Y:S01]  /*2d40*/  BSSY.RECONVERGENT B2, `(.L_x_42) ;  /* 0x0000012000027945 */ /* 0x000fe20003800200 */
[----:B------:R-:W-:-:S03]  /*2d50*/  UISETP.NE.AND UP1, UPT, UR12, 0x1, UPT ;  /* 0x000000010c00788c */ /* 0x000fc6000bf25270 */
[----:B------:R-:W-:-:S06]  /*2d60*/  FADD R7, R0, R11 ;  /* 0x0000000b00077221 */ /* 0x000fcc0000000000 */
[----:B------:R-:W1:Y:S01]  /*2d70*/  F2I.TRUNC.NTZ R7, R7 ;  /* 0x0000000700077305 */ /* 0x000e62000020f100 */
[----:B0-----:R-:W-:-:S06]  /*2d80*/  USHF.L.U32 UR11, UR11, 0x1, URZ ;  /* 0x000000010b0b7899 */ /* 0x001fcc00080006ff */
[----:B------:R-:W-:Y:S02]  /*2d90*/  I2FP.F32.S32 R29, UR11 ;  /* 0x0000000b001d7c45 */ /* 0x000fe40008201400 */
[----:B-1----:R-:W-:Y:S02]  /*2da0*/  I2FP.F32.S32 R6, R7 ;  /* 0x0000000700067245 */ /* 0x002fe40000201400 */
[----:B------:R-:W0:Y:S08]  /*2db0*/  MUFU.RCP R4, R29 ;  /* 0x0000001d00047308 */ /* 0x000e300000001000 */
[----:B------:R-:W1:Y:S01]  /*2dc0*/  FCHK P0, R6, R29 ;  /* 0x0000001d06007302 */ /* 0x000e620000000000 */
[----:B0-----:R-:W-:-:S04]  /*2dd0*/  FFMA R5, -R29, R4, 1 ;  /* 0x3f8000001d057423 */ /* 0x001fc80000000104 */
[----:B------:R-:W-:-:S04]  /*2de0*/  FFMA R0, R4, R5, R4 ;  /* 0x0000000504007223 */ /* 0x000fc80000000004 */
[----:B------:R-:W-:-:S04]  /*2df0*/  FFMA R5, R0, R6, RZ ;  /* 0x0000000600057223 */ /* 0x000fc800000000ff */
[----:B------:R-:W-:-:S04]  /*2e00*/  FFMA R4, -R29, R5, R6 ;  /* 0x000000051d047223 */ /* 0x000fc80000000106 */
[----:B------:R-:W-:Y:S01]  /*2e10*/  FFMA R0, R0, R4, R5 ;  /* 0x0000000400007223 */ /* 0x000fe20000000005 */
[----:B-1----:R-:W-:Y:S06]  /*2e20*/  @!P0 BRA `(.L_x_43) ;  /* 0x00000000000c8947 */ /* 0x002fec0003800000 */
[----:B------:R-:W-:Y:S02]  /*2e30*/  MOV R0, R6 ;  /* 0x0000000600007202 */ /* 0x000fe40000000f00 */
[----:B------:R-:W-:-:S07]  /*2e40*/  MOV R22, 0x2e60 ;  /* 0x00002e6000167802 */ /* 0x000fce0000000f00 */
[----:B------:R-:W-:Y:S05]  /*2e50*/  CALL.REL.NOINC `($__internal_2_$__cuda_sm3x_div_rn_noftz_f32_slowpath) ;  /* 0x0000000c008c7944 */ /* 0x000fea0003c00000 */
.L_x_43:
[----:B------:R-:W-:Y:S05]  /*2e60*/  BSYNC.RECONVERGENT B2 ;  /* 0x0000000000027941 */ /* 0x000fea0003800200 */
.L_x_42:
[----:B------:R-:W-:Y:S01]  /*2e70*/  FADD R0, -R21, R0 ;  /* 0x0000000015007221 */ /* 0x000fe20000000100 */
[----:B------:R-:W-:-:S03]  /*2e80*/  IADD3 R7, PT, PT, R8, R7, RZ ;  /* 0x0000000708077210 */ /* 0x000fc60007ffe0ff */
[----:B------:R-:W-:-:S04]  /*2e90*/  FMUL R0, R0, R0 ;  /* 0x0000000000007220 */ /* 0x000fc80000400000 */
[----:B------:R-:W0:Y:S02]  /*2ea0*/  F2F.F64.F32 R4, R0 ;  /* 0x0000000000047310 */ /* 0x000e240000201800 */
[----:B0-----:R-:W-:Y:S01]  /*2eb0*/  DFMA R18, R4, UR6, -R16 ;  /* 0x0000000604127c2b */ /* 0x001fe20008000810 */
[----:B------:R-:W0:Y:S09]  /*2ec0*/  LDC.64 R4, c[0x0][0x388] ;  /* 0x0000e200ff047b82 */ /* 0x000e320000000a00 */
[----:B------:R-:W1:Y:S02]  /*2ed0*/  F2F.F32.F64 R18, R18 ;  /* 0x0000001200127310 */ /* 0x000e640000301000 */
[----:B-1----:R-:W-:Y:S01]  /*2ee0*/  FMUL R6, R18, 1.4426950216293334961 ;  /* 0x3fb8aa3b12067820 */ /* 0x002fe20000400000 */
[----:B0-----:R-:W-:-:S04]  /*2ef0*/  IMAD.WIDE R4, R7, 0x8, R4 ;  /* 0x0000000807047825 */ /* 0x001fc800078e0204 */
[----:B------:R-:W-:-:S13]  /*2f00*/  FSETP.GEU.AND P0, PT, R6, -126, PT ;  /* 0xc2fc00000600780b */ /* 0x000fda0003f0e000 */
[----:B------:R-:W-:-:S04]  /*2f10*/  @!P0 FMUL R6, R6, 0.5 ;  /* 0x3f00000006068820 */ /* 0x000fc80000400000 */
[----:B------:R-:W0:Y:S02]  /*2f20*/  MUFU.EX2 R24, R6 ;  /* 0x0000000600187308 */ /* 0x000e240000000800 */
[----:B0-----:R-:W-:-:S06]  /*2f30*/  @!P0 FMUL R24, R24, R24 ;  /* 0x0000001818188220 */ /* 0x001fcc0000400000 */
[----:B------:R-:W0:Y:S02]  /*2f40*/  F2F.F64.F32 R22, R24 ;  /* 0x0000001800167310 */ /* 0x000e240000201800 */
[----:B0-----:R-:W-:-:S10]  /*2f50*/  DMUL R22, R22, R2 ;  /* 0x0000000216167228 */ /* 0x001fd40000000000 */
[----:B------:R-:W0:Y:S02]  /*2f60*/  F2F.F32.F64 R22, R22 ;  /* 0x0000001600167310 */ /* 0x000e240000301000 */
[-C--:B0-----:R-:W-:Y:S01]  /*2f70*/  FMUL R7, R12, R22.reuse ;  /* 0x000000160c077220 */ /* 0x081fe20000400000 */
[----:B------:R-:W-:-:S04]  /*2f80*/  FMUL R19, R13, R22 ;  /* 0x000000160d137220 */ /* 0x000fc80000400000 */
[----:B------:R0:W-:Y:S04]  /*2f90*/  REDG.E.ADD.F32.FTZ.RN.STRONG.GPU desc[UR16][R4.64], R7 ;  /* 0x00000007040079a6 */ /* 0x0001e8000c12f310 */
[----:B------:R0:W-:Y:S01]  /*2fa0*/  REDG.E.ADD.F32.FTZ.RN.STRONG.GPU desc[UR16][R4.64+0x4], R19 ;  /* 0x00000413040079a6 */ /* 0x0001e2000c12f310 */
[----:B------:R-:W-:Y:S05]  /*2fb0*/  BRA.U !UP1, `(.L_x_44) ;  /* 0x0000000509447547 */ /* 0x000fea000b800000 */
[----:B------:R-:W1:Y:S01]  /*2fc0*/  LDCU UR11, c[0x0][0x3b0] ;  /* 0x00007600ff0b77ac */ /* 0x000e620008000800 */
[----:B------:R-:W-:Y:S01]  /*2fd0*/  BSSY.RECONVERGENT B2, `(.L_x_45) ;  /* 0x0000014000027945 */ /* 0x000fe20003800200 */
[----:B------:R-:W-:-:S06]  /*2fe0*/  UIADD3 UR14, UPT, UPT, UR5, 0x1, URZ ;  /* 0x00000001050e7890 */ /* 0x000fcc000fffe0ff */
[----:B------:R-:W-:-:S05]  /*2ff0*/  I2FP.F32.U32 R0, UR14 ;  /* 0x0000000e00007c45 */ /* 0x000fca0008201000 */
[----:B0-----:R-:W-:Y:S01]  /*3000*/  FADD R19, R0, R11 ;  /* 0x0000000b00137221 */ /* 0x001fe20000000000 */
[----:B-1----:R-:W-:-:S05]  /*3010*/  USHF.L.U32 UR11, UR11, 0x1, URZ ;  /* 0x000000010b0b7899 */ /* 0x002fca00080006ff */
[----:B------:R-:W0:Y:S01]  /*3020*/  F2I.TRUNC.NTZ R19, R19 ;  /* 0x0000001300137305 */ /* 0x000e22000020f100 */
[----:B------:R-:W-:-:S07]  /*3030*/  I2FP.F32.S32 R7, UR11 ;  /* 0x0000000b00077c45 */ /* 0x000fce0008201400 */
[----:B------:R-:W1:Y:S01]  /*3040*/  MUFU.RCP R4, R7 ;  /* 0x0000000700047308 */ /* 0x000e620000001000 */
[----:B0-----:R-:W-:-:S07]  /*3050*/  I2FP.F32.S32 R6, R19 ;  /* 0x0000001300067245 */ /* 0x001fce0000201400 */
[----:B------:R-:W0:Y:S01]  /*3060*/  FCHK P0, R6, R7 ;  /* 0x0000000706007302 */ /* 0x000e220000000000 */
[----:B-1----:R-:W-:-:S04]  /*3070*/  FFMA R5, -R7, R4, 1 ;  /* 0x3f80000007057423 */ /* 0x002fc80000000104 */
[----:B------:R-:W-:-:S04]  /*3080*/  FFMA R0, R4, R5, R4 ;  /* 0x0000000504007223 */ /* 0x000fc80000000004 */
[----:B------:R-:W-:-:S04]  /*3090*/  FFMA R4, R0, R6, RZ ;  /* 0x0000000600047223 */ /* 0x000fc800000000ff */
[----:B------:R-:W-:-:S04]  /*30a0*/  FFMA R5, -R7, R4, R6 ;  /* 0x0000000407057223 */ /* 0x000fc80000000106 */
[----:B------:R-:W-:Y:S01]  /*30b0*/  FFMA R0, R0, R5, R4 ;  /* 0x0000000500007223 */ /* 0x000fe20000000004 */
[----:B0-----:R-:W-:Y:S06]  /*30c0*/  @!P0 BRA `(.L_x_46) ;  /* 0x0000000000108947 */ /* 0x001fec0003800000 */
[----:B------:R-:W-:Y:S02]  /*30d0*/  MOV R0, R6 ;  /* 0x0000000600007202 */ /* 0x000fe40000000f00 */
[----:B------:R-:W-:Y:S02]  /*30e0*/  MOV R29, R7 ;  /* 0x00000007001d7202 */ /* 0x000fe40000000f00 */
[----:B------:R-:W-:-:S07]  /*30f0*/  MOV R22, 0x3110 ;  /* 0x0000311000167802 */ /* 0x000fce0000000f00 */
[----:B------:R-:W-:Y:S05]  /*3100*/  CALL.REL.NOINC `($__internal_2_$__cuda_sm3x_div_rn_noftz_f32_slowpath) ;  /* 0x0000000800e07944 */ /* 0x000fea0003c00000 */
.L_x_46:
[----:B------:R-:W-:Y:S05]  /*3110*/  BSYNC.RECONVERGENT B2 ;  /* 0x0000000000027941 */ /* 0x000fea0003800200 */
.L_x_45:
[----:B------:R-:W-:Y:S01]  /*3120*/  FADD R0, -R21, R0 ;  /* 0x0000000015007221 */ /* 0x000fe20000000100 */
[----:B------:R-:W-:-:S03]  /*3130*/  IMAD.IADD R19, R8, 0x1, R19 ;  /* 0x0000000108137824 */ /* 0x000fc600078e0213 */
[----:B------:R-:W-:-:S04]  /*3140*/  FMUL R0, R0, R0 ;  /* 0x0000000000007220 */ /* 0x000fc80000400000 */
[----:B------:R-:W0:Y:S02]  /*3150*/  F2F.F64.F32 R4, R0 ;  /* 0x0000000000047310 */ /* 0x000e240000201800 */
[----:B0-----:R-:W-:Y:S01]  /*3160*/  DFMA R22, R4, UR6, -R16 ;  /* 0x0000000604167c2b */ /* 0x001fe20008000810 */
[----:B------:R-:W0:Y:S09]  /*3170*/  LDC.64 R4, c[0x0][0x388] ;  /* 0x0000e200ff047b82 */ /* 0x000e320000000a00 */
[----:B------:R-:W1:Y:S02]  /*3180*/  F2F.F32.F64 R22, R22 ;  /* 0x0000001600167310 */ /* 0x000e640000301000 */
[----:B-1----:R-:W-:Y:S01]  /*3190*/  FMUL R6, R22, 1.4426950216293334961 ;  /* 0x3fb8aa3b16067820 */ /* 0x002fe20000400000 */
[----:B------:R-:W-:Y:S01]  /*31a0*/  UIADD3 UR5, UPT, UPT, UR5, 0x2, URZ ;  /* 0x0000000205057890 */ /* 0x000fe2000fffe0ff */
[----:B0-----:R-:W-:-:S03]  /*31b0*/  IMAD.WIDE R4, R19, 0x8, R4 ;  /* 0x0000000813047825 */ /* 0x001fc600078e0204 */
[----:B------:R-:W-:-:S13]  /*31c0*/  FSETP.GEU.AND P0, PT, R6, -126, PT ;  /* 0xc2fc00000600780b */ /* 0x000fda0003f0e000 */
[----:B------:R-:W-:-:S04]  /*31d0*/  @!P0 FMUL R6, R6, 0.5 ;  /* 0x3f00000006068820 */ /* 0x000fc80000400000 */
[----:B------:R-:W0:Y:S01]  /*31e0*/  MUFU.EX2 R18, R6 ;  /* 0x0000000600127308 */ /* 0x000e220000000800 */
[----:B------:R-:W-:Y:S01]  /*31f0*/  I2FP.F32.U32 R0, UR5 ;  /* 0x0000000500007c45 */ /* 0x000fe20008201000 */
[----:B0-----:R-:W-:-:S06]  /*3200*/  @!P0 FMUL R18, R18, R18 ;  /* 0x0000001212128220 */ /* 0x001fcc0000400000 */
[----:B------:R-:W0:Y:S01]  /*3210*/  F2F.F64.F32 R24, R18 ;  /* 0x0000001200187310 */ /* 0x000e220000201800 */
[----:B------:R-:W-:-:S07]  /*3220*/  FADD R19, R0, R11 ;  /* 0x0000000b00137221 */ /* 0x000fce0000000000 */
[----:B------:R-:W1:Y:S01]  /*3230*/  F2I.TRUNC.NTZ R19, R19 ;  /* 0x0000001300137305 */ /* 0x000e62000020f100 */
[----:B0-----:R-:W-:-:S07]  /*3240*/  DMUL R24, R24, R2 ;  /* 0x0000000218187228 */ /* 0x001fce0000000000 */
[----:B------:R-:W0:Y:S08]  /*3250*/  MUFU.RCP R6, R7 ;  /* 0x0000000700067308 */ /* 0x000e300000001000 */
[----:B------:R0:W2:Y:S01]  /*3260*/  F2F.F32.F64 R24, R24 ;  /* 0x0000001800187310 */ /* 0x0000a20000301000 */
[----:B-1----:R-:W-:-:S07]  /*3270*/  I2FP.F32.S32 R18, R19 ;  /* 0x0000001300127245 */ /* 0x002fce0000201400 */
[----:B------:R-:W1:Y:S01]  /*3280*/  FCHK P0, R18, R7 ;  /* 0x0000000712007302 */ /* 0x000e620000000000 */
[----:B0-----:R-:W-:-:S04]  /*3290*/  FFMA R25, -R7, R6, 1 ;  /* 0x3f80000007197423 */ /* 0x001fc80000000106 */
[----:B------:R-:W-:Y:S01]  /*32a0*/  FFMA R0, R6, R25, R6 ;  /* 0x0000001906007223 */ /* 0x000fe20000000006 */
[-C--:B--2---:R-:W-:Y:S01]  /*32b0*/  FMUL R23, R12, R24.reuse ;  /* 0x000000180c177220 */ /* 0x084fe20000400000 */
[----:B------:R-:W-:Y:S02]  /*32c0*/  FMUL R27, R13, R24 ;  /* 0x000000180d1b7220 */ /* 0x000fe40000400000 */
[----:B------:R-:W-:Y:S02]  /*32d0*/  FFMA R6, R0, R18, RZ ;  /* 0x0000001200067223 */ /* 0x000fe400000000ff */
[----:B------:R-:W-:Y:S01]  /*32e0*/  REDG.E.ADD.F32.FTZ.RN.STRONG.GPU desc[UR16][R4.64], R23 ;  /* 0x00000017040079a6 */ /* 0x000fe2000c12f310 */
[----:B------:R-:W-:Y:S03]  /*32f0*/  BSSY.RECONVERGENT B2, `(.L_x_47) ;  /* 0x0000009000027945 */ /* 0x000fe60003800200 */
[----:B------:R0:W-:Y:S02]  /*3300*/  REDG.E.ADD.F32.FTZ.RN.STRONG.GPU desc[UR16][R4.64+0x4], R27 ;  /* 0x0000041b040079a6 */ /* 0x0001e4000c12f310 */
[----:B0-----:R-:W-:-:S04]  /*3310*/  FFMA R5, -R7, R6, R18 ;  /* 0x0000000607057223 */ /* 0x001fc80000000112 */
[----:B------:R-:W-:Y:S01]  /*3320*/  FFMA R0, R0, R5, R6 ;  /* 0x0000000500007223 */ /* 0x000fe20000000006 */
[----:B-1----:R-:W-:Y:S06]  /*3330*/  @!P0 BRA `(.L_x_48) ;  /* 0x0000000000108947 */ /* 0x002fec0003800000 */
[----:B------:R-:W-:Y:S02]  /*3340*/  MOV R0, R18 ;  /* 0x0000001200007202 */ /* 0x000fe40000000f00 */
[----:B------:R-:W-:Y:S02]  /*3350*/  MOV R29, R7 ;  /* 0x00000007001d7202 */ /* 0x000fe40000000f00 */
[----:B------:R-:W-:-:S07]  /*3360*/  MOV R22, 0x3380 ;  /* 0x0000338000167802 */ /* 0x000fce0000000f00 */
[----:B------:R-:W-:Y:S05]  /*3370*/  CALL.REL.NOINC `($__internal_2_$__cuda_sm3x_div_rn_noftz_f32_slowpath) ;  /* 0x0000000800447944 */ /* 0x000fea0003c00000 */
.L_x_48:
[----:B------:R-:W-:Y:S05]  /*3380*/  BSYNC.RECONVERGENT B2 ;  /* 0x0000000000027941 */ /* 0x000fea0003800200 */
.L_x_47:
        /* <DEDUP_REMOVED lines=19> */
[----:B------:R1:W-:Y:S02]  /*34c0*/  REDG.E.ADD.F32.FTZ.RN.STRONG.GPU desc[UR16][R4.64+0x4], R19 ;  /* 0x00000413040079a6 */ /* 0x0003e4000c12f310 */
.L_x_44:
[----:B------:R-:W-:Y:S05]  /*34d0*/  BRA.U UP0, `(.L_x_49) ;  /* 0xffffffe900fc7547 */ /* 0x000fea000b83ffff */
.L_x_0:
[----:B------:R-:W2:Y:S02]  /*34e0*/  LDCU.U8 UR5, c[0x0][0x3c4] ;  /* 0x00007880ff0577ac */ /* 0x000ea40008000000 */
[----:B--2---:R-:W-:-:S06]  /*34f0*/  UPRMT UR5, UR5, 0x8880, URZ ;  /* 0x0000888005057896 */ /* 0x004fcc00080000ff */
[----:B------:R-:W-:-:S13]  /*3500*/  ISETP.NE.AND P0, PT, RZ, UR5, PT ;  /* 0x00000005ff007c0c */ /* 0x000fda000bf05270 */
[----:B------:R-:W-:Y:S05]  /*3510*/  @P0 EXIT ;  /* 0x000000000000094d */ /* 0x000fea0003800000 */
[----:B-----5:R-:W-:Y:S01]  /*3520*/  STG.E.64 desc[UR16][R14.64], R12 ;  /* 0x0000000c0e007986 */ /* 0x020fe2000c101b10 */
[----:B------:R-:W-:Y:S05]  /*3530*/  EXIT ;  /* 0x000000000000794d */ /* 0x000fea0003800000 */
        .weak           $__internal_0_$__cuda_sm20_div_rn_f64_full
        .type           $__internal_0_$__cuda_sm20_div_rn_f64_full,@function
        .size           $__internal_0_$__cuda_sm20_div_rn_f64_full,($__internal_1_$__cuda_sm20_sqrt_rn_f32_slowpath - $__internal_0_$__cuda_sm20_div_rn_f64_full)
$__internal_0_$__cuda_sm20_div_rn_f64_full:
[C---:B------:R-:W-:Y:S01]  /*3540*/  FSETP.GEU.AND P0, PT, |R5|.reuse, 1.469367938527859385e-39, PT ;  /* 0x001000000500780b */ /* 0x040fe20003f0e200 */
[----:B------:R-:W-:Y:S01]  /*3550*/  IMAD.MOV.U32 R17, RZ, RZ, R5 ;  /* 0x000000ffff117224 */ /* 0x000fe200078e0005 */
[----:B------:R-:W-:Y:S01]  /*3560*/  LOP3.LUT R18, R5, 0x800fffff, RZ, 0xc0, !PT ;  /* 0x800fffff05127812 */ /* 0x000fe200078ec0ff */
[----:B------:R-:W-:Y:S01]  /*3570*/  IMAD.MOV.U32 R4, RZ, RZ, R6 ;  /* 0x000000ffff047224 */ /* 0x000fe200078e0006 */
[-C--:B------:R-:W-:Y:S02]  /*3580*/  MOV R16, R2.reuse ;  /* 0x0000000200107202 */ /* 0x080fe40000000f00 */
[----:B------:R-:W-:Y:S02]  /*3590*/  LOP3.LUT R19, R18, 0x3ff00000, RZ, 0xfc, !PT ;  /* 0x3ff0000012137812 */ /* 0x000fe400078efcff */
[----:B------:R-:W-:Y:S02]  /*35a0*/  MOV R18, R2 ;  /* 0x0000000200127202 */ /* 0x000fe40000000f00 */
[----:B------:R-:W-:-:S02]  /*35b0*/  MOV R22, 0x1 ;  /* 0x0000000100167802 */ /* 0x000fc40000000f00 */
[----:B------:R-:W-:Y:S01]  /*35c0*/  LOP3.LUT R27, R5, 0x7ff00000, RZ, 0xc0, !PT ;  /* 0x7ff00000051b7812 */ /* 0x000fe200078ec0ff */
[----:B------:R-:W-:Y:S01]  /*35d0*/  @!P0 DMUL R18, R16, 8.98846567431157953865e+307 ;  /* 0x7fe0000010128828 */ /* 0x000fe20000000000 */
[----:B------:R-:W-:Y:S02]  /*35e0*/  LOP3.LUT R26, R7, 0x7ff00000, RZ, 0xc0, !PT ;  /* 0x7ff00000071a7812 */ /* 0x000fe400078ec0ff */
[----:B------:R-:W-:Y:S02]  /*35f0*/  MOV R8, 0x1ca00000 ;  /* 0x1ca0000000087802 */ /* 0x000fe40000000f00 */
[----:B------:R-:W-:Y:S01]  /*3600*/  ISETP.GE.U32.AND P1, PT, R26, R27, PT ;  /* 0x0000001b1a00720c */ /* 0x000fe20003f26070 */
[----:B------:R-:W0:Y:S01]  /*3610*/  MUFU.RCP64H R23, R19 ;  /* 0x0000001300177308 */ /* 0x000e220000001800 */
[----:B------:R-:W-:Y:S02]  /*3620*/  MOV R0, R26 ;  /* 0x0000001a00007202 */ /* 0x000fe40000000f00 */
[----:B------:R-:W-:-:S02]  /*3630*/  SEL R5, R8, 0x63400000, !P1 ;  /* 0x6340000008057807 */ /* 0x000fc40004800000 */
[----:B------:R-:W-:Y:S02]  /*3640*/  FSETP.GEU.AND P1, PT, |R7|, 1.469367938527859385e-39, PT ;  /* 0x001000000700780b */ /* 0x000fe40003f2e200 */
[----:B------:R-:W-:Y:S01]  /*3650*/  LOP3.LUT R5, R5, 0x800fffff, R7, 0xf8, !PT ;  /* 0x800fffff05057812 */ /* 0x000fe200078ef807 */
[----:B0-----:R-:W-:-:S08]  /*3660*/  DFMA R2, R22, -R18, 1 ;  /* 0x3ff000001602742b */ /* 0x001fd00000000812 */
[----:B------:R-:W-:-:S08]  /*3670*/  DFMA R2, R2, R2, R2 ;  /* 0x000000020202722b */ /* 0x000fd00000000002 */
[----:B------:R-:W-:-:S08]  /*3680*/  DFMA R22, R22, R2, R22 ;  /* 0x000000021616722b */ /* 0x000fd00000000016 */
[----:B------:R-:W-:-:S08]  /*3690*/  DFMA R2, R22, -R18, 1 ;  /* 0x3ff000001602742b */ /* 0x000fd00000000812 */
[----:B------:R-:W-:Y:S01]  /*36a0*/  DFMA R2, R22, R2, R22 ;  /* 0x000000021602722b */ /* 0x000fe20000000016 */
[----:B------:R-:W-:Y:S10]  /*36b0*/  @P1 BRA `(.L_x_50) ;  /* 0x0000000000201947 */ /* 0x000ff40003800000 */
[----:B------:R-:W-:Y:S02]  /*36c0*/  LOP3.LUT R23, R17, 0x7ff00000, RZ, 0xc0, !PT ;  /* 0x7ff0000011177812 */ /* 0x000fe400078ec0ff */
[----:B------:R-:W-:Y:S02]  /*36d0*/  MOV R22, RZ ;  /* 0x000000ff00167202 */ /* 0x000fe40000000f00 */
[----:B------:R-:W-:-:S04]  /*36e0*/  ISETP.GE.U32.AND P1, PT, R26, R23, PT ;  /* 0x000000171a00720c */ /* 0x000fc80003f26070 */
[----:B------:R-:W-:-:S04]  /*36f0*/  SEL R23, R8, 0x63400000, !P1 ;  /* 0x6340000008177807 */ /* 0x000fc80004800000 */
[----:B------:R-:W-:-:S04]  /*3700*/  LOP3.LUT R23, R23, 0x80000000, R7, 0xf8, !PT ;  /* 0x8000000017177812 */ /* 0x000fc800078ef807 */
[----:B------:R-:W-:-:S06]  /*3710*/  LOP3.LUT R23, R23, 0x100000, RZ, 0xfc, !PT ;  /* 0x0010000017177812 */ /* 0x000fcc00078efcff */
[----:B------:R-:W-:-:S10]  /*3720*/  DFMA R4, R4, 2, -R22 ;  /* 0x400000000404782b */ /* 0x000fd40000000816 */
[----:B------:R-:W-:-:S07]  /*3730*/  LOP3.LUT R0, R5, 0x7ff00000, RZ, 0xc0, !PT ;  /* 0x7ff0000005007812 */ /* 0x000fce00078ec0ff */
.L_x_50:
[----:B------:R-:W-:Y:S01]  /*3740*/  DMUL R22, R2, R4 ;  /* 0x0000000402167228 */ /* 0x000fe20000000000 */
[----:B------:R-:W-:-:S07]  /*3750*/  @!P0 LOP3.LUT R27, R19, 0x7ff00000, RZ, 0xc0, !PT ;  /* 0x7ff00000131b8812 */ /* 0x000fce00078ec0ff */
[----:B------:R-:W-:-:S08]  /*3760*/  DFMA R24, R22, -R18, R4 ;  /* 0x800000121618722b */ /* 0x000fd00000000004 */
[----:B------:R-:W-:Y:S01]  /*3770*/  DFMA R24, R2, R24, R22 ;  /* 0x000000180218722b */ /* 0x000fe20000000016 */
[----:B------:R-:W-:-:S04]  /*3780*/  IADD3 R2, PT, PT, R0, -0x1, RZ ;  /* 0xffffffff00027810 */ /* 0x000fc80007ffe0ff */
[----:B------:R-:W-:Y:S02]  /*3790*/  ISETP.GT.U32.AND P0, PT, R2, 0x7feffffe, PT ;  /* 0x7feffffe0200780c */ /* 0x000fe40003f04070 */
[----:B------:R-:W-:-:S04]  /*37a0*/  IADD3 R2, PT, PT, R27, -0x1, RZ ;  /* 0xffffffff1b027810 */ /* 0x000fc80007ffe0ff */
[----:B------:R-:W-:-:S13]  /*37b0*/  ISETP.GT.U32.OR P0, PT, R2, 0x7feffffe, P0 ;  /* 0x7feffffe0200780c */ /* 0x000fda0000704470 */
[----:B------:R-:W-:Y:S05]  /*37c0*/  @P0 BRA `(.L_x_51) ;  /* 0x00000000006c0947 */ /* 0x000fea0003800000 */
[----:B------:R-:W-:Y:S02]  /*37d0*/  LOP3.LUT R3, R17, 0x7ff00000, RZ, 0xc0, !PT ;  /* 0x7ff0000011037812 */ /* 0x000fe400078ec0ff */
[----:B------:R-:W-:Y:S02]  /*37e0*/  MOV R6, RZ ;  /* 0x000000ff00067202 */ /* 0x000fe40000000f00 */
[CC--:B------:R-:W-:Y:S02]  /*37f0*/  VIADDMNMX R0, R26.reuse, -R3.reuse, 0xb9600000, !PT ;  /* 0xb96000001a007446 */ /* 0x0c0fe40007800903 */
[----:B------:R-:W-:Y:S02]  /*3800*/  ISETP.GE.U32.AND P0, PT, R26, R3, PT ;  /* 0x000000031a00720c */ /* 0x000fe40003f06070 */
[----:B------:R-:W-:Y:S02]  /*3810*/  VIMNMX R0, PT, PT, R0, 0x46a00000, PT ;  /* 0x46a0000000007848 */ /* 0x000fe40003fe0100 */
[----:B------:R-:W-:-:S04]  /*3820*/  SEL R3, R8, 0x63400000, !P0 ;  /* 0x6340000008037807 */ /* 0x000fc80004000000 */
[----:B------:R-:W-:-:S05]  /*3830*/  IADD3 R0, PT, PT, -R3, R0, RZ ;  /* 0x0000000003007210 */ /* 0x000fca0007ffe1ff */
[----:B------:R-:W-:-:S06]  /*3840*/  VIADD R7, R0, 0x7fe00000 ;  /* 0x7fe0000000077836 */ /* 0x000fcc0000000000 */
[----:B------:R-:W-:-:S10]  /*3850*/  DMUL R2, R24, R6 ;  /* 0x0000000618027228 */ /* 0x000fd40000000000 */
[----:B------:R-:W-:-:S13]  /*3860*/  FSETP.GTU.AND P0, PT, |R3|, 1.469367938527859385e-39, PT ;  /* 0x001000000300780b */ /* 0x000fda0003f0c200 */
[----:B------:R-:W-:Y:S05]  /*3870*/  @P0 BRA `(.L_x_52) ;  /* 0x0000000000940947 */ /* 0x000fea0003800000 */
[----:B------:R-:W-:Y:S01]  /*3880*/  DFMA R4, R24, -R18, R4 ;  /* 0x800000121804722b */ /* 0x000fe20000000004 */
[----:B------:R-:W-:-:S09]  /*3890*/  MOV R6, RZ ;  /* 0x000000ff00067202 */ /* 0x000fd20000000f00 */
[C---:B------:R-:W-:Y:S02]  /*38a0*/  FSETP.NEU.AND P0, PT, R5.reuse, RZ, PT ;  /* 0x000000ff0500720b */ /* 0x040fe40003f0d000 */
[----:B------:R-:W-:-:S04]  /*38b0*/  LOP3.LUT R17, R5, 0x80000000, R17, 0x48, !PT ;  /* 0x8000000005117812 */ /* 0x000fc800078e4811 */
[----:B------:R-:W-:-:S07]  /*38c0*/  LOP3.LUT R7, R17, R7, RZ, 0xfc, !PT ;  /* 0x0000000711077212 */ /* 0x000fce00078efcff */
[----:B------:R-:W-:Y:S05]  /*38d0*/  @!P0 BRA `(.L_x_52) ;  /* 0x00000000007c8947 */ /* 0x000fea0003800000 */
[----:B------:R-:W-:Y:S01]  /*38e0*/  IADD3 R5, PT, PT, -R0, RZ, RZ ;  /* 0x000000ff00057210 */ /* 0x000fe20007ffe1ff */
[----:B------:R-:W-:Y:S01]  /*38f0*/  DMUL.RP R6, R24, R6 ;  /* 0x0000000618067228 */ /* 0x000fe20000008000 */
[----:B------:R-:W-:-:S06]  /*3900*/  MOV R4, RZ ;  /* 0x000000ff00047202 */ /* 0x000fcc0000000f00 */
[----:B------:R-:W-:-:S03]  /*3910*/  DFMA R4, R2, -R4, R24 ;  /* 0x800000040204722b */ /* 0x000fc60000000018 */
[----:B------:R-:W-:-:S03]  /*3920*/  LOP3.LUT R17, R7, R17, RZ, 0x3c, !PT ;  /* 0x0000001107117212 */ /* 0x000fc600078e3cff */
[----:B------:R-:W-:-:S04]  /*3930*/  IADD3 R4, PT, PT, -R0, -0x43300000, RZ ;  /* 0xbcd0000000047810 */ /* 0x000fc80007ffe1ff */
[----:B------:R-:W-:-:S04]  /*3940*/  FSETP.NEU.AND P0, PT, |R5|, R4, PT ;  /* 0x000000040500720b */ /* 0x000fc80003f0d200 */
[----:B------:R-:W-:Y:S02]  /*3950*/  FSEL R2, R6, R2, !P0 ;  /* 0x0000000206027208 */ /* 0x000fe40004000000 */
[----:B------:R-:W-:Y:S01]  /*3960*/  FSEL R3, R17, R3, !P0 ;  /* 0x0000000311037208 */ /* 0x000fe20004000000 */
[----:B------:R-:W-:Y:S06]  /*3970*/  BRA `(.L_x_52) ;  /* 0x0000000000547947 */ /* 0x000fec0003800000 */
.L_x_51:
[----:B------:R-:W-:-:S14]  /*3980*/  DSETP.NAN.AND P0, PT, R6, R6, PT ;  /* 0x000000060600722a */ /* 0x000fdc0003f08000 */
[----:B------:R-:W-:Y:S05]  /*3990*/  @P0 BRA `(.L_x_53) ;  /* 0x0000000000440947 */ /* 0x000fea0003800000 */
[----:B------:R-:W-:-:S14]  /*39a0*/  DSETP.NAN.AND P0, PT, R16, R16, PT ;  /* 0x000000101000722a */ /* 0x000fdc0003f08000 */
[----:B------:R-:W-:Y:S05]  /*39b0*/  @P0 BRA `(.L_x_54) ;  /* 0x0000000000300947 */ /* 0x000fea0003800000 */
[----:B------:R-:W-:Y:S01]  /*39c0*/  ISETP.NE.AND P0, PT, R0, R27, PT ;  /* 0x0000001b0000720c */ /* 0x000fe20003f05270 */
[----:B------:R-:W-:Y:S01]  /*39d0*/  IMAD.MOV.U32 R2, RZ, RZ, 0x0 ;  /* 0x00000000ff027424 */ /* 0x000fe200078e00ff */
[----:B------:R-:W-:-:S11]  /*39e0*/  MOV R3, 0xfff80000 ;  /* 0xfff8000000037802 */ /* 0x000fd60000000f00 */
[----:B------:R-:W-:Y:S05]  /*39f0*/  @!P0 BRA `(.L_x_52) ;  /* 0x0000000000348947 */ /* 0x000fea0003800000 */
[----:B------:R-:W-:Y:S02]  /*3a00*/  ISETP.NE.AND P0, PT, R0, 0x7ff00000, PT ;  /* 0x7ff000000000780c */ /* 0x000fe40003f05270 */
[----:B------:R-:W-:Y:S02]  /*3a10*/  LOP3.LUT R3, R7, 0x80000000, R17, 0x48, !PT ;  /* 0x8000000007037812 */ /* 0x000fe400078e4811 */
[----:B------:R-:W-:-:S13]  /*3a20*/  ISETP.EQ.OR P0, PT, R27, RZ, !P0 ;  /* 0x000000ff1b00720c */ /* 0x000fda0004702670 */
[----:B------:R-:W-:Y:S02]  /*3a30*/  @P0 LOP3.LUT R0, R3, 0x7ff00000, RZ, 0xfc, !PT ;  /* 0x7ff0000003000812 */ /* 0x000fe400078efcff */
[----:B------:R-:W-:Y:S02]  /*3a40*/  @!P0 MOV R2, RZ ;  /* 0x000000ff00028202 */ /* 0x000fe40000000f00 */
[----:B------:R-:W-:Y:S02]  /*3a50*/  @P0 MOV R2, RZ ;  /* 0x000000ff00020202 */ /* 0x000fe40000000f00 */
[----:B------:R-:W-:Y:S01]  /*3a60*/  @P0 MOV R3, R0 ;  /* 0x0000000000030202 */ /* 0x000fe20000000f00 */
[----:B------:R-:W-:Y:S06]  /*3a70*/  BRA `(.L_x_52) ;  /* 0x0000000000147947 */ /* 0x000fec0003800000 */
.L_x_54:
[----:B------:R-:W-:Y:S01]  /*3a80*/  LOP3.LUT R3, R17, 0x80000, RZ, 0xfc, !PT ;  /* 0x0008000011037812 */ /* 0x000fe200078efcff */
[----:B------:R-:W-:Y:S01]  /*3a90*/  IMAD.MOV.U32 R2, RZ, RZ, R16 ;  /* 0x000000ffff027224 */ /* 0x000fe200078e0010 */
[----:B------:R-:W-:Y:S06]  /*3aa0*/  BRA `(.L_x_52) ;  /* 0x0000000000087947 */ /* 0x000fec0003800000 */
.L_x_53:
[----:B------:R-:W-:Y:S02]  /*3ab0*/  LOP3.LUT R3, R7, 0x80000, RZ, 0xfc, !PT ;  /* 0x0008000007037812 */ /* 0x000fe400078efcff */
[----:B------:R-:W-:-:S07]  /*3ac0*/  MOV R2, R6 ;  /* 0x0000000600027202 */ /* 0x000fce0000000f00 */
.L_x_52:
[----:B------:R-:W-:Y:S02]  /*3ad0*/  MOV R29, 0x0 ;  /* 0x00000000001d7802 */ /* 0x000fe40000000f00 */
[----:B------:R-:W-:Y:S02]  /*3ae0*/  R2UR UR4, R2 ;  /* 0x00000000020472ca */ /* 0x000fe400000e0000 */
[----:B------:R-:W-:Y:S01]  /*3af0*/  R2UR UR5, R3 ;  /* 0x00000000030572ca */ /* 0x000fe200000e0000 */
[----:B------:R-:W-:-:S14]  /*3b00*/  RET.REL.NODEC R28 `(_Z8gather2dP6float2S0_PfS1_iiffiiiiib) ;  /* 0xffffffc41c3c7950 */ /* 0x000fdc0003c3ffff */
        .weak           $__internal_1_$__cuda_sm20_sqrt_rn_f32_slowpath
        .type           $__internal_1_$__cuda_sm20_sqrt_rn_f32_slowpath,@function
        .size           $__internal_1_$__cuda_sm20_sqrt_rn_f32_slowpath,($__internal_2_$__cuda_sm3x_div_rn_noftz_f32_slowpath - $__internal_1_$__cuda_sm20_sqrt_rn_f32_slowpath)
$__internal_1_$__cuda_sm20_sqrt_rn_f32_slowpath:
[----:B------:R-:W-:-:S13]  /*3b10*/  LOP3.LUT P0, RZ, R0, 0x7fffffff, RZ, 0xc0, !PT ;  /* 0x7fffffff00ff7812 */ /* 0x000fda000780c0ff */
[----:B------:R-:W-:Y:S01]  /*3b20*/  @!P0 MOV R2, R0 ;  /* 0x0000000000028202 */ /* 0x000fe20000000f00 */
[----:B------:R-:W-:Y:S06]  /*3b30*/  @!P0 BRA `(.L_x_55) ;  /* 0x0000000000448947 */ /* 0x000fec0003800000 */
[----:B------:R-:W-:-:S13]  /*3b40*/  FSETP.GEU.FTZ.AND P0, PT, R0, RZ, PT ;  /* 0x000000ff0000720b */ /* 0x000fda0003f1e000 */
[----:B------:R-:W-:Y:S01]  /*3b50*/  @!P0 MOV R2, 0x7fffffff ;  /* 0x7fffffff00028802 */ /* 0x000fe20000000f00 */
[----:B------:R-:W-:Y:S06]  /*3b60*/  @!P0 BRA `(.L_x_55) ;  /* 0x0000000000388947 */ /* 0x000fec0003800000 */
[----:B------:R-:W-:-:S13]  /*3b70*/  FSETP.GTU.FTZ.AND P0, PT, |R0|, +INF , PT ;  /* 0x7f8000000000780b */ /* 0x000fda0003f1c200 */
[----:B------:R-:W-:Y:S01]  /*3b80*/  @P0 FADD.FTZ R2, R0, 1 ;  /* 0x3f80000000020421 */ /* 0x000fe20000010000 */
[----:B------:R-:W-:Y:S06]  /*3b90*/  @P0 BRA `(.L_x_55) ;  /* 0x00000000002c0947 */ /* 0x000fec0003800000 */
[----:B------:R-:W-:-:S13]  /*3ba0*/  FSETP.NEU.FTZ.AND P0, PT, |R0|, +INF , PT ;  /* 0x7f8000000000780b */ /* 0x000fda0003f1d200 */
[----:B------:R-:W-:Y:S01]  /*3bb0*/  @!P0 IMAD.MOV.U32 R2, RZ, RZ, R0 ;  /* 0x000000ffff028224 */ /* 0x000fe200078e0000 */
[----:B------:R-:W-:Y:S06]  /*3bc0*/  @!P0 BRA `(.L_x_55) ;  /* 0x0000000000208947 */ /* 0x000fec0003800000 */
[----:B------:R-:W-:-:S04]  /*3bd0*/  FFMA R0, R0, 1.84467440737095516160e+19, RZ ;  /* 0x5f80000000007823 */ /* 0x000fc800000000ff */
[----:B------:R-:W0:Y:S02]  /*3be0*/  MUFU.RSQ R3, R0 ;  /* 0x0000000000037308 */ /* 0x000e240000001400 */
[----:B0-----:R-:W-:Y:S01]  /*3bf0*/  FMUL.FTZ R5, R0, R3 ;  /* 0x0000000300057220 */ /* 0x001fe20000410000 */
[----:B------:R-:W-:-:S03]  /*3c00*/  FMUL.FTZ R3, R3, 0.5 ;  /* 0x3f00000003037820 */ /* 0x000fc60000410000 */
[----:B------:R-:W-:-:S04]  /*3c10*/  FADD.FTZ R2, -R5, -RZ ;  /* 0x800000ff05027221 */ /* 0x000fc80000010100 */
[----:B------:R-:W-:-:S04]  /*3c20*/  FFMA R2, R5, R2, R0 ;  /* 0x0000000205027223 */ /* 0x000fc80000000000 */
[----:B------:R-:W-:-:S04]  /*3c30*/  FFMA R2, R2, R3, R5 ;  /* 0x0000000302027223 */ /* 0x000fc80000000005 */
[----:B------:R-:W-:-:S07]  /*3c40*/  FMUL.FTZ R2, R2, 2.3283064365386962891e-10 ;  /* 0x2f80000002027820 */ /* 0x000fce0000410000 */
.L_x_55:
[----:B------:R-:W-:Y:S01]  /*3c50*/  HFMA2 R3, -RZ, RZ, 0, 0 ;  /* 0x00000000ff037431 */ /* 0x000fe200000001ff */
[----:B------:R-:W-:Y:S02]  /*3c60*/  MOV R4, R2 ;  /* 0x0000000200047202 */ /* 0x000fe40000000f00 */
[----:B------:R-:W-:-:S04]  /*3c70*/  MOV R2, R6 ;  /* 0x0000000600027202 */ /* 0x000fc80000000f00 */
[----:B------:R-:W-:Y:S05]  /*3c80*/  RET.REL.NODEC R2 `(_Z8gather2dP6float2S0_PfS1_iiffiiiiib) ;  /* 0xffffffc002dc7950 */ /* 0x000fea0003c3ffff */
        .weak           $__internal_2_$__cuda_sm3x_div_rn_noftz_f32_slowpath
        .type           $__internal_2_$__cuda_sm3x_div_rn_noftz_f32_slowpath,@function
        .size           $__internal_2_$__cuda_sm3x_div_rn_noftz_f32_slowpath,(.L_x_108 - $__internal_2_$__cuda_sm3x_div_rn_noftz_f32_slowpath)
$__internal_2_$__cuda_sm3x_div_rn_noftz_f32_slowpath:
[----:B------:R-:W-:Y:S01]  /*3c90*/  SHF.R.U32.HI R6, RZ, 0x17, R29 ;  /* 0x00000017ff067819 */ /* 0x000fe2000001161d */
[----:B------:R-:W-:Y:S01]  /*3ca0*/  BSSY.RECONVERGENT B0, `(.L_x_56) ;  /* 0x0000062000007945 */ /* 0x000fe20003800200 */
[----:B------:R-:W-:Y:S02]  /*3cb0*/  SHF.R.U32.HI R25, RZ, 0x17, R0 ;  /* 0x00000017ff197819 */ /* 0x000fe40000011600 */
[----:B------:R-:W-:Y:S02]  /*3cc0*/  LOP3.LUT R6, R6, 0xff, RZ, 0xc0, !PT ;  /* 0x000000ff06067812 */ /* 0x000fe400078ec0ff */
[----:B------:R-:W-:Y:S02]  /*3cd0*/  LOP3.LUT R25, R25, 0xff, RZ, 0xc0, !PT ;  /* 0x000000ff19197812 */ /* 0x000fe400078ec0ff */
[----:B------:R-:W-:-:S03]  /*3ce0*/  IADD3 R5, PT, PT, R6, -0x1, RZ ;  /* 0xffffffff06057810 */ /* 0x000fc60007ffe0ff */
[----:B------:R-:W-:Y:S01]  /*3cf0*/  VIADD R23, R25, 0xffffffff ;  /* 0xffffffff19177836 */ /* 0x000fe20000000000 */
[----:B------:R-:W-:-:S04]  /*3d00*/  ISETP.GT.U32.AND P0, PT, R5, 0xfd, PT ;  /* 0x000000fd0500780c */ /* 0x000fc80003f04070 */
[----:B------:R-:W-:-:S13]  /*3d10*/  ISETP.GT.U32.OR P0, PT, R23, 0xfd, P0 ;  /* 0x000000fd1700780c */ /* 0x000fda0000704470 */
[----:B------:R-:W-:Y:S01]  /*3d20*/  @!P0 MOV R4, RZ ;  /* 0x000000ff00048202 */ /* 0x000fe20000000f00 */
[----:B------:R-:W-:Y:S06]  /*3d30*/  @!P0 BRA `(.L_x_57) ;  /* 0x00000000005c8947 */ /* 0x000fec0003800000 */
[----:B------:R-:W-:Y:S02]  /*3d40*/  FSETP.GTU.FTZ.AND P0, PT, |R0|, +INF , PT ;  /* 0x7f8000000000780b */ /* 0x000fe40003f1c200 */
[----:B------:R-:W-:-:S04]  /*3d50*/  FSETP.GTU.FTZ.AND P1, PT, |R29|, +INF , PT ;  /* 0x7f8000001d00780b */ /* 0x000fc80003f3c200 */
[----:B------:R-:W-:-:S13]  /*3d60*/  PLOP3.LUT P0, PT, P0, P1, PT, 0xf8, 0x8f ;  /* 0x00000000008f781c */ /* 0x000fda0000703f70 */
[----:B------:R-:W-:Y:S05]  /*3d70*/  @P0 BRA `(.L_x_58) ;  /* 0x00000004004c0947 */ /* 0x000fea0003800000 */
[----:B------:R-:W-:-:S13]  /*3d80*/  LOP3.LUT P0, RZ, R29, 0x7fffffff, R0, 0xc8, !PT ;  /* 0x7fffffff1dff7812 */ /* 0x000fda000780c800 */
[----:B------:R-:W-:Y:S05]  /*3d90*/  @!P0 BRA `(.L_x_59) ;  /* 0x00000004003c8947 */ /* 0x000fea0003800000 */
[C---:B------:R-:W-:Y:S02]  /*3da0*/  FSETP.NEU.FTZ.AND P2, PT, |R0|.reuse, +INF , PT ;  /* 0x7f8000000000780b */ /* 0x040fe40003f5d200 */
[----:B------:R-:W-:Y:S02]  /*3db0*/  FSETP.NEU.FTZ.AND P1, PT, |R29|, +INF , PT ;  /* 0x7f8000001d00780b */ /* 0x000fe40003f3d200 */
[----:B------:R-:W-:-:S11]  /*3dc0*/  FSETP.NEU.FTZ.AND P0, PT, |R0|, +INF , PT ;  /* 0x7f8000000000780b */ /* 0x000fd60003f1d200 */
[----:B------:R-:W-:Y:S05]  /*3dd0*/  @!P1 BRA !P2, `(.L_x_59) ;  /* 0x00000004002c9947 */ /* 0x000fea0005000000 */
[----:B------:R-:W-:-:S04]  /*3de0*/  LOP3.LUT P2, RZ, R0, 0x7fffffff, RZ, 0xc0, !PT ;  /* 0x7fffffff00ff7812 */ /* 0x000fc8000784c0ff */
[----:B------:R-:W-:-:S13]  /*3df0*/  PLOP3.LUT P1, PT, P1, P2, PT, 0x2f, 0xf2 ;  /* 0x0000000000f2781c */ /* 0x000fda0000f24577 */
[----:B------:R-:W-:Y:S05]  /*3e00*/  @P1 BRA `(.L_x_60) ;  /* 0x0000000400181947 */ /* 0x000fea0003800000 */
[----:B------:R-:W-:-:S04]  /*3e10*/  LOP3.LUT P1, RZ, R29, 0x7fffffff, RZ, 0xc0, !PT ;  /* 0x7fffffff1dff7812 */ /* 0x000fc8000782c0ff */
[----:B------:R-:W-:-:S13]  /*3e20*/  PLOP3.LUT P0, PT, P0, P1, PT, 0x2f, 0xf2 ;  /* 0x0000000000f2781c */ /* 0x000fda0000702577 */
[----:B------:R-:W-:Y:S05]  /*3e30*/  @P0 BRA `(.L_x_61) ;  /* 0x0000000400000947 */ /* 0x000fea0003800000 */
[----:B------:R-:W-:Y:S02]  /*3e40*/  ISETP.GE.AND P0, PT, R23, RZ, PT ;  /* 0x000000ff1700720c */ /* 0x000fe40003f06270 */
[----:B------:R-:W-:-:S11]  /*3e50*/  ISETP.GE.AND P1, PT, R5, RZ, PT ;  /* 0x000000ff0500720c */ /* 0x000fd60003f26270 */
[----:B------:R-:W-:Y:S01]  /*3e60*/  @P0 MOV R4, RZ ;  /* 0x000000ff00040202 */ /* 0x000fe20000000f00 */
[----:B------:R-:W-:Y:S01]  /*3e70*/  @!P0 FFMA R0, R0, 1.84467440737095516160e+19, RZ ;  /* 0x5f80000000008823 */ /* 0x000fe200000000ff */
[----:B------:R-:W-:Y:S01]  /*3e80*/  @!P0 MOV R4, 0xffffffc0 ;  /* 0xffffffc000048802 */ /* 0x000fe20000000f00 */
[----:B------:R-:W-:-:S03]  /*3e90*/  @!P1 FFMA R29, R29, 1.84467440737095516160e+19, RZ ;  /* 0x5f8000001d1d9823 */ /* 0x000fc600000000ff */
[----:B------:R-:W-:-:S07]  /*3ea0*/  @!P1 IADD3 R4, PT, PT, R4, 0x40, RZ ;  /* 0x0000004004049810 */ /* 0x000fce0007ffe0ff */
.L_x_57:
[----:B------:R-:W-:Y:S01]  /*3eb0*/  LEA R24, R6, 0xc0800000, 0x17 ;  /* 0xc080000006187811 */ /* 0x000fe200078eb8ff */
[----:B------:R-:W-:Y:S01]  /*3ec0*/  BSSY.RECONVERGENT B1, `(.L_x_62) ;  /* 0x0000036000017945 */ /* 0x000fe20003800200 */
[----:B------:R-:W-:-:S03]  /*3ed0*/  IADD3 R25, PT, PT, R25, -0x7f, RZ ;  /* 0xffffff8119197810 */ /* 0x000fc60007ffe0ff */
[----:B------:R-:W-:Y:S02]  /*3ee0*/  IMAD.IADD R29, R29, 0x1, -R24 ;  /* 0x000000011d1d7824 */ /* 0x000fe400078e0a18 */
[C---:B------:R-:W-:Y:S01]  /*3ef0*/  IMAD R0, R25.reuse, -0x800000, R0 ;  /* 0xff80000019007824 */ /* 0x040fe200078e0200 */
[----:B------:R-:W-:Y:S01]  /*3f00*/  IADD3 R25, PT, PT, R25, 0x7f, -R6 ;  /* 0x0000007f19197810 */ /* 0x000fe20007ffe806 */
[----:B------:R-:W0:Y:S01]  /*3f10*/  MUFU.RCP R24, R29 ;  /* 0x0000001d00187308 */ /* 0x000e220000001000 */
[----:B------:R-:W-:Y:S02]  /*3f20*/  FADD.FTZ R23, -R29, -RZ ;  /* 0x800000ff1d177221 */ /* 0x000fe40000010100 */
[----:B------:R-:W-:Y:S02]  /*3f30*/  IADD3 R25, PT, PT, R25, R4, RZ ;  /* 0x0000000419197210 */ /* 0x000fe40007ffe0ff */
[----:B0-----:R-:W-:-:S04]  /*3f40*/  FFMA R5, R24, R23, 1 ;  /* 0x3f80000018057423 */ /* 0x001fc80000000017 */
[----:B------:R-:W-:-:S04]  /*3f50*/  FFMA R5, R24, R5, R24 ;  /* 0x0000000518057223 */ /* 0x000fc80000000018 */
[----:B------:R-:W-:-:S04]  /*3f60*/  FFMA R24, R0, R5, RZ ;  /* 0x0000000500187223 */ /* 0x000fc800000000ff */
[----:B------:R-:W-:-:S04]  /*3f70*/  FFMA R26, R23, R24, R0 ;  /* 0x00000018171a7223 */ /* 0x000fc80000000000 */
[----:B------:R-:W-:-:S04]  /*3f80*/  FFMA R26, R5, R26, R24 ;  /* 0x0000001a051a7223 */ /* 0x000fc80000000018 */
[----:B------:R-:W-:-:S04]  /*3f90*/  FFMA R23, R23, R26, R0 ;  /* 0x0000001a17177223 */ /* 0x000fc80000000000 */
[----:B------:R-:W-:-:S05]  /*3fa0*/  FFMA R0, R5, R23, R26 ;  /* 0x0000001705007223 */ /* 0x000fca000000001a */
[----:B------:R-:W-:-:S04]  /*3fb0*/  SHF.R.U32.HI R6, RZ, 0x17, R0 ;  /* 0x00000017ff067819 */ /* 0x000fc80000011600 */
[----:B------:R-:W-:-:S04]  /*3fc0*/  LOP3.LUT R4, R6, 0xff, RZ, 0xc0, !PT ;  /* 0x000000ff06047812 */ /* 0x000fc800078ec0ff */
[----:B------:R-:W-:-:S04]  /*3fd0*/  IADD3 R4, PT, PT, R4, R25, RZ ;  /* 0x0000001904047210 */ /* 0x000fc80007ffe0ff */
[----:B------:R-:W-:-:S04]  /*3fe0*/  IADD3 R6, PT, PT, R4, -0x1, RZ ;  /* 0xffffffff04067810 */ /* 0x000fc80007ffe0ff */
[----:B------:R-:W-:-:S13]  /*3ff0*/  ISETP.GE.U32.AND P0, PT, R6, 0xfe, PT ;  /* 0x000000fe0600780c */ /* 0x000fda0003f06070 */
[----:B------:R-:W-:Y:S05]  /*4000*/  @!P0 BRA `(.L_x_63) ;  /* 0x0000000000808947 */ /* 0x000fea0003800000 */
[----:B------:R-:W-:-:S13]  /*4010*/  ISETP.GT.AND P0, PT, R4, 0xfe, PT ;  /* 0x000000fe0400780c */ /* 0x000fda0003f04270 */
[----:B------:R-:W-:Y:S05]  /*4020*/  @P0 BRA `(.L_x_64) ;  /* 0x00000000006c0947 */ /* 0x000fea0003800000 */
[----:B------:R-:W-:-:S13]  /*4030*/  ISETP.GE.AND P0, PT, R4, 0x1, PT ;  /* 0x000000010400780c */ /* 0x000fda0003f06270 */
[----:B------:R-:W-:Y:S05]  /*4040*/  @P0 BRA `(.L_x_65) ;  /* 0x0000000000740947 */ /* 0x000fea0003800000 */
[----:B------:R-:W-:Y:S02]  /*4050*/  ISETP.GE.AND P0, PT, R4, -0x18, PT ;  /* 0xffffffe80400780c */ /* 0x000fe40003f06270 */
[----:B------:R-:W-:-:S11]  /*4060*/  LOP3.LUT R0, R0, 0x80000000, RZ, 0xc0, !PT ;  /* 0x8000000000007812 */ /* 0x000fd600078ec0ff */
[----:B------:R-:W-:Y:S05]  /*4070*/  @!P0 BRA `(.L_x_65) ;  /* 0x0000000000688947 */ /* 0x000fea0003800000 */
[CCC-:B------:R-:W-:Y:S01]  /*4080*/  FFMA.RZ R6, R5.reuse, R23.reuse, R26.reuse ;  /* 0x0000001705067223 */ /* 0x1c0fe2000000c01a */
[CCC-:B------:R-:W-:Y:S01]  /*4090*/  FFMA.RP R24, R5.reuse, R23.reuse, R26.reuse ;  /* 0x0000001705187223 */ /* 0x1c0fe2000000801a */
[----:B------:R-:W-:Y:S01]  /*40a0*/  FFMA.RM R23, R5, R23, R26 ;  /* 0x0000001705177223 */ /* 0x000fe2000000401a */
[C---:B------:R-:W-:Y:S01]  /*40b0*/  VIADD R5, R4.reuse, 0x20 ;  /* 0x0000002004057836 */ /* 0x040fe20000000000 */
[----:B------:R-:W-:Y:S02]  /*40c0*/  ISETP.NE.AND P2, PT, R4, RZ, PT ;  /* 0x000000ff0400720c */ /* 0x000fe40003f45270 */
[----:B------:R-:W-:Y:S02]  /*40d0*/  LOP3.LUT R6, R6, 0x7fffff, RZ, 0xc0, !PT ;  /* 0x007fffff06067812 */ /* 0x000fe400078ec0ff */
[----:B------:R-:W-:Y:S02]  /*40e0*/  ISETP.NE.AND P1, PT, R4, RZ, PT ;  /* 0x000000ff0400720c */ /* 0x000fe40003f25270 */
[----:B------:R-:W-:-:S02]  /*40f0*/  LOP3.LUT R6, R6, 0x800000, RZ, 0xfc, !PT ;  /* 0x0080000006067812 */ /* 0x000fc400078efcff */
[----:B------:R-:W-:Y:S02]  /*4100*/  IADD3 R4, PT, PT, -R4, RZ, RZ ;  /* 0x000000ff04047210 */ /* 0x000fe40007ffe1ff */
[----:B------:R-:W-:Y:S02]  /*4110*/  SHF.L.U32 R5, R6, R5, RZ ;  /* 0x0000000506057219 */ /* 0x000fe400000006ff */
[----:B------:R-:W-:Y:S02]  /*4120*/  FSETP.NEU.FTZ.AND P0, PT, R24, R23, PT ;  /* 0x000000171800720b */ /* 0x000fe40003f1d000 */
[----:B------:R-:W-:Y:S02]  /*4130*/  SEL R23, R4, RZ, P2 ;  /* 0x000000ff04177207 */ /* 0x000fe40001000000 */
[----:B------:R-:W-:Y:S02]  /*4140*/  ISETP.NE.AND P1, PT, R5, RZ, P1 ;  /* 0x000000ff0500720c */ /* 0x000fe40000f25270 */
[----:B------:R-:W-:-:S02]  /*4150*/  SHF.R.U32.HI R23, RZ, R23, R6 ;  /* 0x00000017ff177219 */ /* 0x000fc40000011606 */
[----:B------:R-:W-:Y:S02]  /*4160*/  PLOP3.LUT P0, PT, P0, P1, PT, 0xf8, 0x8f ;  /* 0x00000000008f781c */ /* 0x000fe40000703f70 */
[----:B------:R-:W-:Y:S02]  /*4170*/  SHF.R.U32.HI R5, RZ, 0x1, R23 ;  /* 0x00000001ff057819 */ /* 0x000fe40000011617 */
[----:B------:R-:W-:-:S04]  /*4180*/  SEL R4, RZ, 0x1, !P0 ;  /* 0x00000001ff047807 */ /* 0x000fc80004000000 */
[----:B------:R-:W-:-:S04]  /*4190*/  LOP3.LUT R4, R4, 0x1, R5, 0xf8, !PT ;  /* 0x0000000104047812 */ /* 0x000fc800078ef805 */
[----:B------:R-:W-:-:S04]  /*41a0*/  LOP3.LUT R4, R4, R23, RZ, 0xc0, !PT ;  /* 0x0000001704047212 */ /* 0x000fc800078ec0ff */
[----:B------:R-:W-:-:S04]  /*41b0*/  IADD3 R5, PT, PT, R5, R4, RZ ;  /* 0x0000000405057210 */ /* 0x000fc80007ffe0ff */
[----:B------:R-:W-:Y:S01]  /*41c0*/  LOP3.LUT R0, R5, R0, RZ, 0xfc, !PT ;  /* 0x0000000005007212 */ /* 0x000fe200078efcff */
[----:B------:R-:W-:Y:S06]  /*41d0*/  BRA `(.L_x_65) ;  /* 0x0000000000107947 */ /* 0x000fec0003800000 */
.L_x_64:
[----:B------:R-:W-:-:S04]  /*41e0*/  LOP3.LUT R0, R0, 0x80000000, RZ, 0xc0, !PT ;  /* 0x8000000000007812 */ /* 0x000fc800078ec0ff */
[----:B------:R-:W-:Y:S01]  /*41f0*/  LOP3.LUT R0, R0, 0x7f800000, RZ, 0xfc, !PT ;  /* 0x7f80000000007812 */ /* 0x000fe200078efcff */
[----:B------:R-:W-:Y:S06]  /*4200*/  BRA `(.L_x_65) ;  /* 0x0000000000047947 */ /* 0x000fec0003800000 */
.L_x_63:
[----:B------:R-:W-:-:S07]  /*4210*/  LEA R0, R25, R0, 0x17 ;  /* 0x0000000019007211 */ /* 0x000fce00078eb8ff */
.L_x_65:
[----:B------:R-:W-:Y:S05]  /*4220*/  BSYNC.RECONVERGENT B1 ;  /* 0x0000000000017941 */ /* 0x000fea0003800200 */
.L_x_62:
[----:B------:R-:W-:Y:S05]  /*4230*/  BRA `(.L_x_66) ;  /* 0x0000000000207947 */ /* 0x000fea0003800000 */
.L_x_61:
[----:B------:R-:W-:-:S04]  /*4240*/  LOP3.LUT R0, R29, 0x80000000, R0, 0x48, !PT ;  /* 0x800000001d007812 */ /* 0x000fc800078e4800 */
[----:B------:R-:W-:Y:S01]  /*4250*/  LOP3.LUT R0, R0, 0x7f800000, RZ, 0xfc, !PT ;  /* 0x7f80000000007812 */ /* 0x000fe200078efcff */
[----:B------:R-:W-:Y:S06]  /*4260*/  BRA `(.L_x_66) ;  /* 0x0000000000147947 */ /* 0x000fec0003800000 */
.L_x_60:
[----:B------:R-:W-:Y:S01]  /*4270*/  LOP3.LUT R0, R29, 0x80000000, R0, 0x48, !PT ;  /* 0x800000001d007812 */ /* 0x000fe200078e4800 */
[----:B------:R-:W-:Y:S06]  /*4280*/  BRA `(.L_x_66) ;  /* 0x00000000000c7947 */ /* 0x000fec0003800000 */
.L_x_59:
[----:B------:R-:W0:Y:S01]  /*4290*/  MUFU.RSQ R0, -QNAN ;  /* 0xffc0000000007908 */ /* 0x000e220000001400 */
[----:B------:R-:W-:Y:S05]  /*42a0*/  BRA `(.L_x_66) ;  /* 0x0000000000047947 */ /* 0x000fea0003800000 */
.L_x_58:
[----:B------:R-:W-:-:S07]  /*42b0*/  FADD.FTZ R0, R0, R29 ;  /* 0x0000001d00007221 */ /* 0x000fce0000010000 */
.L_x_66:
[----:B------:R-:W-:Y:S05]  /*42c0*/  BSYNC.RECONVERGENT B0 ;  /* 0x0000000000007941 */ /* 0x000fea0003800200 */
.L_x_56:
[----:B------:R-:W-:-:S04]  /*42d0*/  HFMA2 R23, -RZ, RZ, 0, 0 ;  /* 0x00000000ff177431 */ /* 0x000fc800000001ff */
[----:B0-----:R-:W-:Y:S05]  /*42e0*/  RET.REL.NODEC R22 `(_Z8gather2dP6float2S0_PfS1_iiffiiiiib) ;  /* 0xffffffbc16447950 */ /* 0x001fea0003c3ffff */
.L_x_67:
[----:B------:R-:W-:-:S00]  /*42f0*/  BRA `(.L_x_67) ;  /* 0xfffffffc00fc7947 */ /* 0x000fc0000383ffff */
[----:B------:R-:W-:-:S00]  /*4300*/  NOP ;  /* 0x0000000000007918 */ /* 0x000fc00000000000 */
[----:B------:R-:W-:-:S00]  /*4310*/  NOP ;  /* 0x0000000000007918 */ /* 0x000fc00000000000 */
[----:B------:R-:W-:-:S00]  /*4320*/  NOP ;  /* 0x0000000000007918 */ /* 0x000fc00000000000 */
[----:B------:R-:W-:-:S00]  /*4330*/  NOP ;  /* 0x0000000000007918 */ /* 0x000fc00000000000 */
[----:B------:R-:W-:-:S00]  /*4340*/  NOP ;  /* 0x0000000000007918 */ /* 0x000fc00000000000 */
[----:B------:R-:W-:-:S00]  /*4350*/  NOP ;  /* 0x0000000000007918 */ /* 0x000fc00000000000 */
[----:B------:R-:W-:-:S00]  /*4360*/  NOP ;  /* 0x0000000000007918 */ /* 0x000fc00000000000 */
[----:B------:R-:W-:-:S00]  /*4370*/  NOP ;  /* 0x0000000000007918 */ /* 0x000fc00000000000 */
.L_x_108:


//--------------------- .text._Z6wrap2dP6float2iiiiib --------------------------
	.section	.text._Z6wrap2dP6float2iiiiib,"ax",@progbits
	.align	128
        .global         _Z6wrap2dP6float2iiiiib
        .type           _Z6wrap2dP6float2iiiiib,@function
        .size           _Z6wrap2dP6float2iiiiib,(.L_x_111 - _Z6wrap2dP6float2iiiiib)
        .other          _Z6wrap2dP6float2iiiiib,@"STO_CUDA_ENTRY STV_DEFAULT"
_Z6wrap2dP6float2iiiiib:
.text._Z6wrap2dP6float2iiiiib:
[----:B------:R-:W-:Y:S01]  /*0000*/  LDC R1, c[0x0][0x37c] ;  /* 0x0000df00ff017b82 */ /* 0x000fe20000000800 */
[----:B------:R-:W0:Y:S07]  /*0010*/  S2R R15, SR_CTAID.Y ;  /* 0x00000000000f7919 */ /* 0x000e2e0000002600 */
[----:B------:R-:W1:Y:S01]  /*0020*/  LDC.64 R10, c[0x0][0x388] ;  /* 0x0000e200ff0a7b82 */ /* 0x000e620000000a00 */
[----:B------:R-:W2:Y:S01]  /*0030*/  LDCU UR4, c[0x0][0x360] ;  /* 0x00006c00ff0477ac */ /* 0x000ea20008000800 */
[----:B------:R-:W0:Y:S01]  /*0040*/  S2R R4, SR_TID.Y ;  /* 0x0000000000047919 */ /* 0x000e220000002200 */
[----:B------:R-:W0:Y:S01]  /*0050*/  LDCU UR5, c[0x0][0x364] ;  /* 0x00006c80ff0577ac */ /* 0x000e220008000800 */
[----:B------:R-:W2:Y:S04]  /*0060*/  S2R R12, SR_CTAID.X ;  /* 0x00000000000c7919 */ /* 0x000ea80000002500 */
[----:B------:R-:W3:Y:S01]  /*0070*/  LDC R0, c[0x0][0x398] ;  /* 0x0000e600ff007b82 */ /* 0x000ee20000000800 */
[----:B------:R-:W4:Y:S01]  /*0080*/  LDCU UR6, c[0x0][0x368] ;  /* 0x00006d00ff0677ac */ /* 0x000f220008000800 */
[----:B------:R-:W2:Y:S01]  /*0090*/  S2R R5, SR_TID.X ;  /* 0x0000000000057919 */ /* 0x000ea20000002100 */
[----:B------:R-:W4:Y:S05]  /*00a0*/  S2R R13, SR_CTAID.Z ;  /* 0x00000000000d7919 */ /* 0x000f2a0000002700 */
[----:B------:R-:W5:Y:S01]  /*00b0*/  LDC.64 R2, c[0x0][0x390] ;  /* 0x0000e400ff027b82 */ /* 0x000f620000000a00 */
[----:B------:R-:W4:Y:S01]  /*00c0*/  S2R R6, SR_TID.Z ;  /* 0x0000000000067919 */ /* 0x000f220000002300 */
[----:B-1----:R-:W-:-:S02]  /*00d0*/  IMAD.SHL.U32 R11, R11, 0x2, RZ ;  /* 0x000000020b0b7824 */ /* 0x002fc400078e00ff */
[----:B------:R-:W-:-:S03]  /*00e0*/  IMAD.SHL.U32 R10, R10, 0x2, RZ ;  /* 0x000000020a0a7824 */ /* 0x000fc600078e00ff */
[----:B---3--:R-:W-:Y:S01]  /*00f0*/  LEA R9, R0, R11, 0x1 ;  /* 0x0000000b00097211 */ /* 0x008fe200078e08ff */
[----:B0-----:R-:W-:Y:S02]  /*0100*/  IMAD R15, R15, UR5, R4 ;  /* 0x000000050f0f7c24 */ /* 0x001fe4000f8e0204 */
[----:B-----5:R-:W-:-:S03]  /*0110*/  IMAD R8, R3, 0x2, R10 ;  /* 0x0000000203087824 */ /* 0x020fc600078e020a */
[----:B------:R-:W-:Y:S01]  /*0120*/  ISETP.GE.AND P0, PT, R15, R9, PT ;  /* 0x000000090f00720c */ /* 0x000fe20003f06270 */
[----:B--2---:R-:W-:-:S05]  /*0130*/  IMAD R12, R12, UR4, R5 ;  /* 0x000000040c0c7c24 */ /* 0x004fca000f8e0205 */
[----:B------:R-:W-:Y:S01]  /*0140*/  ISETP.GE.OR P0, PT, R12, R8, P0 ;  /* 0x000000080c00720c */ /* 0x000fe20000706670 */
[----:B----4-:R-:W-:-:S05]  /*0150*/  IMAD R13, R13, UR6, R6 ;  /* 0x000000060d0d7c24 */ /* 0x010fca000f8e0206 */
[----:B------:R-:W-:-:S13]  /*0160*/  ISETP.GE.OR P0, PT, R13, R2, P0 ;  /* 0x000000020d00720c */ /* 0x000fda0000706670 */
[----:B------:R-:W-:Y:S05]  /*0170*/  @P0 EXIT ;  /* 0x000000000000094d */ /* 0x000fea0003800000 */
[-C--:B------:R-:W-:Y:S01]  /*0180*/  ISETP.GE.AND P0, PT, R15, R0.reuse, PT ;  /* 0x000000000f00720c */ /* 0x080fe20003f06270 */
[----:B------:R-:W-:Y:S01]  /*0190*/  IMAD.IADD R5, R8, 0x1, -R3 ;  /* 0x0000000108057824 */ /* 0x000fe200078e0a03 */
[----:B------:R-:W-:Y:S02]  /*01a0*/  IADD3 R2, PT, PT, R9, -R0, RZ ;  /* 0x8000000009027210 */ /* 0x000fe40007ffe0ff */
[C---:B------:R-:W-:Y:S02]  /*01b0*/  ISETP.GE.AND P0, PT, R12.reuse, R3, P0 ;  /* 0x000000030c00720c */ /* 0x040fe40000706270 */
[----:B------:R-:W-:Y:S02]  /*01c0*/  ISETP.LT.AND P1, PT, R15, R2, PT ;  /* 0x000000020f00720c */ /* 0x000fe40003f21270 */
[----:B------:R-:W-:-:S13]  /*01d0*/  ISETP.LT.AND P0, PT, R12, R5, P0 ;  /* 0x000000050c00720c */ /* 0x000fda0000701270 */
[----:B------:R-:W-:Y:S05]  /*01e0*/  @P0 EXIT P1 ;  /* 0x000000000000094d */ /* 0x000fea0000800000 */
[-C--:B------:R-:W-:Y:S01]  /*01f0*/  IABS R14, R11.reuse ;  /* 0x0000000b000e7213 */ /* 0x080fe20000000000 */
[----:B------:R-:W-:Y:S01]  /*0200*/  IMAD.MOV.U32 R4, RZ, RZ, RZ ;  /* 0x000000ffff047224 */ /* 0x000fe200078e00ff */
[----:B------:R-:W-:Y:S01]  /*0210*/  IABS R2, R10 ;  /* 0x0000000a00027213 */ /* 0x000fe20000000000 */
[----:B------:R-:W0:Y:S01]  /*0220*/  LDCU.U8 UR4, c[0x0][0x39c] ;  /* 0x00007380ff0477ac */ /* 0x000e220008000000 */
[----:B------:R-:W1:Y:S01]  /*0230*/  I2F.RP R17, R14 ;  /* 0x0000000e00117306 */ /* 0x000e620000209400 */
[----:B------:R-:W-:Y:S02]  /*0240*/  IABS R21, R11 ;  /* 0x0000000b00157213 */ /* 0x000fe40000000000 */
[--C-:B------:R-:W-:Y:S01]  /*0250*/  IADD3 R20, PT, PT, R10, -R3, R12.reuse ;  /* 0x800000030a147210 */ /* 0x100fe20007ffe00c */
[----:B------:R-:W-:Y:S01]  /*0260*/  IMAD R12, R15, R8, R12 ;  /* 0x000000080f0c7224 */ /* 0x000fe200078e020c */
[----:B------:R-:W-:Y:S01]  /*0270*/  ISETP.NE.AND P3, PT, R11, RZ, PT ;  /* 0x000000ff0b00720c */ /* 0x000fe20003f65270 */
[----:B------:R-:W-:Y:S01]  /*0280*/  IMAD.MOV R21, RZ, RZ, -R21 ;  /* 0x000000ffff157224 */ /* 0x000fe200078e0a15 */
[----:B------:R-:W-:Y:S01]  /*0290*/  ISETP.GE.AND P2, PT, R20, RZ, PT ;  /* 0x000000ff1400720c */ /* 0x000fe20003f46270 */
[----:B------:R-:W2:Y:S08]  /*02a0*/  I2F.RP R16, R2 ;  /* 0x0000000200107306 */ /* 0x000eb00000209400 */
[----:B-1----:R-:W1:Y:S01]  /*02b0*/  MUFU.RCP R17, R17 ;  /* 0x0000001100117308 */ /* 0x002e620000001000 */
[----:B0-----:R-:W-:-:S04]  /*02c0*/  UPRMT UR4, UR4, 0x8880, URZ ;  /* 0x0000888004047896 */ /* 0x001fc800080000ff */
[----:B------:R-:W-:-:S03]  /*02d0*/  UISETP.NE.AND UP0, UPT, UR4, URZ, UPT ;  /* 0x000000ff0400728c */ /* 0x000fc6000bf05270 */
[----:B--2---:R-:W0:Y:S04]  /*02e0*/  MUFU.RCP R16, R16 ;  /* 0x0000001000107308 */ /* 0x004e280000001000 */
[----:B------:R-:W2:Y:S01]  /*02f0*/  LDCU.64 UR4, c[0x0][0x358] ;  /* 0x00006b00ff0477ac */ /* 0x000ea20008000a00 */
[----:B-1----:R-:W-:Y:S01]  /*0300*/  VIADD R5, R17, 0xffffffe ;  /* 0x0ffffffe11057836 */ /* 0x002fe20000000000 */
[----:B------:R-:W-:-:S05]  /*0310*/  IABS R17, R20 ;  /* 0x0000001400117213 */ /* 0x000fca0000000000 */
[----:B------:R-:W1:Y:S01]  /*0320*/  F2I.FTZ.U32.TRUNC.NTZ R5, R5 ;  /* 0x0000000500057305 */ /* 0x000e62000021f000 */
[----:B0-----:R-:W-:-:S07]  /*0330*/  IADD3 R6, PT, PT, R16, 0xffffffe, RZ ;  /* 0x0ffffffe10067810 */ /* 0x001fce0007ffe0ff */
[----:B------:R0:W3:Y:S01]  /*0340*/  F2I.FTZ.U32.TRUNC.NTZ R7, R6 ;  /* 0x0000000600077305 */ /* 0x0000e2000021f000 */
[----:B-1----:R-:W-:Y:S02]  /*0350*/  IMAD.MOV R19, RZ, RZ, -R5 ;  /* 0x000000ffff137224 */ /* 0x002fe400078e0a05 */
[----:B0-----:R-:W-:Y:S02]  /*0360*/  HFMA2 R6, -RZ, RZ, 0, 0 ;  /* 0x00000000ff067431 */ /* 0x001fe400000001ff */
[----:B------:R-:W-:Y:S01]  /*0370*/  IMAD R19, R19, R14, RZ ;  /* 0x0000000e13137224 */ /* 0x000fe200078e02ff */
[----:B---3--:R-:W-:-:S03]  /*0380*/  IADD3 R18, PT, PT, RZ, -R7, RZ ;  /* 0x80000007ff127210 */ /* 0x008fc60007ffe0ff */
[----:B------:R-:W-:Y:S01]  /*0390*/  IMAD.HI.U32 R16, R5, R19, R4 ;  /* 0x0000001305107227 */ /* 0x000fe200078e0004 */
[----:B------:R-:W-:Y:S02]  /*03a0*/  IADD3 R4, PT, PT, R11, -R0, R15 ;  /* 0x800000000b047210 */ /* 0x000fe40007ffe00f */
[----:B------:R-:W-:Y:S02]  /*03b0*/  MOV R5, R18 ;  /* 0x0000001200057202 */ /* 0x000fe40000000f00 */
[----:B------:R-:W-:Y:S02]  /*03c0*/  IABS R19, R4 ;  /* 0x0000000400137213 */ /* 0x000fe40000000000 */
[----:B------:R-:W-:Y:S01]  /*03d0*/  IABS R18, R10 ;  /* 0x0000000a00127213 */ /* 0x000fe20000000000 */
[----:B------:R-:W-:Y:S02]  /*03e0*/  IMAD R5, R5, R2, RZ ;  /* 0x0000000205057224 */ /* 0x000fe400078e02ff */
[----:B------:R-:W-:-:S04]  /*03f0*/  IMAD.HI.U32 R16, R16, R19, RZ ;  /* 0x0000001310107227 */ /* 0x000fc800078e00ff */
[----:B------:R-:W-:Y:S01]  /*0400*/  IMAD.HI.U32 R6, R7, R5, R6 ;  /* 0x0000000507067227 */ /* 0x000fe200078e0006 */
[----:B------:R-:W-:-:S03]  /*0410*/  MOV R5, R17 ;  /* 0x0000001100057202 */ /* 0x000fc60000000f00 */
[----:B------:R-:W-:Y:S02]  /*0420*/  IMAD.MOV.U32 R7, RZ, RZ, R21 ;  /* 0x000000ffff077224 */ /* 0x000fe400078e0015 */
[----:B------:R-:W-:Y:S02]  /*0430*/  IMAD.MOV R18, RZ, RZ, -R18 ;  /* 0x000000ffff127224 */ /* 0x000fe400078e0a12 */
[----:B------:R-:W-:Y:S02]  /*0440*/  IMAD R7, R16, R7, R19 ;  /* 0x0000000710077224 */ /* 0x000fe400078e0213 */
[----:B------:R-:W-:Y:S01]  /*0450*/  IMAD.HI.U32 R6, R6, R5, RZ ;  /* 0x0000000506067227 */ /* 0x000fe200078e00ff */
[----:B------:R-:W-:Y:S02]  /*0460*/  MOV R17, R18 ;  /* 0x0000001200117202 */ /* 0x000fe40000000f00 */
[----:B------:R-:W-:-:S03]  /*0470*/  ISETP.GT.U32.AND P1, PT, R14, R7, PT ;  /* 0x000000070e00720c */ /* 0x000fc60003f24070 */
[----:B------:R-:W-:-:S05]  /*0480*/  IMAD R5, R6, R17, R5 ;  /* 0x0000001106057224 */ /* 0x000fca00078e0205 */
[----:B------:R-:W-:-:S05]  /*0490*/  ISETP.GT.U32.AND P0, PT, R2, R5, PT ;  /* 0x000000050200720c */ /* 0x000fca0003f04070 */
[----:B------:R-:W-:Y:S01]  /*04a0*/  @!P1 IMAD.IADD R7, R7, 0x1, -R14 ;  /* 0x0000000107079824 */ /* 0x000fe200078e0a0e */
[----:B------:R-:W-:-:S04]  /*04b0*/  ISETP.GE.AND P1, PT, R4, RZ, PT ;  /* 0x000000ff0400720c */ /* 0x000fc80003f26270 */
[----:B------:R-:W-:-:S03]  /*04c0*/  ISETP.GT.U32.AND P4, PT, R14, R7, PT ;  /* 0x000000070e00720c */ /* 0x000fc60003f84070 */
[----:B------:R-:W-:-:S04]  /*04d0*/  @!P0 IADD3 R5, PT, PT, R5, -R2, RZ ;  /* 0x8000000205058210 */ /* 0x000fc80007ffe0ff */
[----:B------:R-:W-:-:S06]  /*04e0*/  ISETP.GT.U32.AND P0, PT, R2, R5, PT ;  /* 0x000000050200720c */ /* 0x000fcc0003f04070 */
[----:B------:R-:W-:Y:S01]  /*04f0*/  @!P4 IMAD.IADD R7, R7, 0x1, -R14 ;  /* 0x000000010707c824 */ /* 0x000fe200078e0a0e */
[----:B------:R-:W-:-:S03]  /*0500*/  ISETP.NE.AND P4, PT, R10, RZ, PT ;  /* 0x000000ff0a00720c */ /* 0x000fc60003f85270 */
[----:B------:R-:W-:Y:S01]  /*0510*/  @!P1 IMAD.MOV R7, RZ, RZ, -R7 ;  /* 0x000000ffff079224 */ /* 0x000fe200078e0a07 */
[----:B------:R-:W-:Y:S02]  /*0520*/  @!P3 LOP3.LUT R7, RZ, R11, RZ, 0x33, !PT ;  /* 0x0000000bff07b212 */ /* 0x000fe400078e33ff */
[----:B------:R-:W-:Y:S01]  /*0530*/  @!P0 IADD3 R5, PT, PT, R5, -R2, RZ ;  /* 0x8000000205058210 */ /* 0x000fe20007ffe0ff */
[----:B------:R-:W-:Y:S02]  /*0540*/  IMAD R2, R13, R8, RZ ;  /* 0x000000080d027224 */ /* 0x000fe400078e02ff */
[----:B------:R-:W-:Y:S01]  /*0550*/  IMAD.IADD R7, R7, 0x1, R0 ;  /* 0x0000000107077824 */ /* 0x000fe200078e0200 */
[----:B------:R-:W-:Y:S01]  /*0560*/  @!P2 IADD3 R5, PT, PT, -R5, RZ, RZ ;  /* 0x000000ff0505a210 */ /* 0x000fe20007ffe1ff */
[C---:B------:R-:W-:Y:S02]  /*0570*/  IMAD R3, R9.reuse, R2, R3 ;  /* 0x0000000209037224 */ /* 0x040fe400078e0203 */
[----:B------:R-:W-:Y:S01]  /*0580*/  @!P4 LOP3.LUT R5, RZ, R10, RZ, 0x33, !PT ;  /* 0x0000000aff05c212 */ /* 0x000fe200078e33ff */
[----:B------:R-:W-:-:S03]  /*0590*/  IMAD R9, R9, R2, R12 ;  /* 0x0000000209097224 */ /* 0x000fc600078e020c */
[----:B------:R-:W-:-:S05]  /*05a0*/  IADD3 R3, PT, PT, R5, R3, RZ ;  /* 0x0000000305037210 */ /* 0x000fca0007ffe0ff */
[----:B------:R-:W-:Y:S01]  /*05b0*/  IMAD R11, R8, R7, R3 ;  /* 0x00000007080b7224 */ /* 0x000fe200078e0203 */
[----:B--2---:R-:W-:Y:S06]  /*05c0*/  BRA.U UP0, `(.L_x_68) ;  /* 0x0000000100187547 */ /* 0x004fec000b800000 */
[----:B------:R-:W0:Y:S02]  /*05d0*/  LDC.64 R4, c[0x0][0x380] ;  /* 0x0000e000ff047b82 */ /* 0x000e240000000a00 */
[----:B0-----:R-:W-:-:S06]  /*05e0*/  IMAD.WIDE R2, R11, 0x8, R4 ;  /* 0x000000080b027825 */ /* 0x001fcc00078e0204 */
[----:B------:R-:W2:Y:S01]  /*05f0*/  LDG.E.64 R2, desc[UR4][R2.64] ;  /* 0x0000000402027981 */ /* 0x000ea2000c1e1b00 */
[----:B------:R-:W-:-:S05]  /*0600*/  IMAD.WIDE R4, R9, 0x8, R4 ;  /* 0x0000000809047825 */ /* 0x000fca00078e0204 */
[----:B--2---:R-:W-:Y:S01]  /*0610*/  STG.E.64 desc[UR4][R4.64], R2 ;  /* 0x0000000204007986 */ /* 0x004fe2000c101b04 */
[----:B------:R-:W-:Y:S05]  /*0620*/  EXIT ;  /* 0x000000000000794d */ /* 0x000fea0003800000 */
.L_x_68:
[----:B------:R-:W0:Y:S02]  /*0630*/  LDC.64 R2, c[0x0][0x380] ;  /* 0x0000e000ff027b82 */ /* 0x000e240000000a00 */
[----:B0-----:R-:W-:-:S05]  /*0640*/  IMAD.WIDE R4, R9, 0x8, R2 ;  /* 0x0000000809047825 */ /* 0x001fca00078e0202 */
[----:B------:R-:W2:Y:S01]  /*0650*/  LDG.E R7, desc[UR4][R4.64] ;  /* 0x0000000404077981 */ /* 0x000ea2000c1e1900 */
[----:B------:R-:W-:-:S05]  /*0660*/  IMAD.WIDE R2, R11, 0x8, R2 ;  /* 0x000000080b027825 */ /* 0x000fca00078e0202 */
[----:B--2---:R-:W-:Y:S04]  /*0670*/  REDG.E.ADD.F32.FTZ.RN.STRONG.GPU desc[UR4][R2.64], R7 ;  /* 0x00000007020079a6 */ /* 0x004fe8000c12f304 */
[----:B------:R-:W2:Y:S04]  /*0680*/  LDG.E R9, desc[UR4][R4.64+0x4] ;  /* 0x0000040404097981 */ /* 0x000ea8000c1e1900 */
[----:B--2---:R-:W-:Y:S01]  /*0690*/  REDG.E.ADD.F32.FTZ.RN.STRONG.GPU desc[UR4][R2.64+0x4], R9 ;  /* 0x00000409020079a6 */ /* 0x004fe2000c12f304 */
[----:B------:R-:W-:Y:S05]  /*06a0*/  EXIT ;  /* 0x000000000000794d */ /* 0x000fea0003800000 */
.L_x_69:
        /* <DEDUP_REMOVED lines=13> */
.L_x_111:


//--------------------- .text._Z11fftshiftc2dP6float2iii --------------------------
	.section	.text._Z11fftshiftc2dP6float2iii,"ax",@progbits
	.align	128
        .global         _Z11fftshiftc2dP6float2iii
        .type           _Z11fftshiftc2dP6float2iii,@function
        .size           _Z11fftshiftc2dP6float2iii,(.L_x_112 - _Z11fftshiftc2dP6float2iii)
        .other          _Z11fftshiftc2dP6float2iii,@"STO_CUDA_ENTRY STV_DEFAULT"
_Z11fftshiftc2dP6float2iii:
.text._Z11fftshiftc2dP6float2iii:
[----:B------:R-:W-:Y:S01]  /*0000*/  LDC R1, c[0x0][0x37c] ;  /* 0x0000df00ff017b82 */ /* 0x000fe20000000800 */
[----:B------:R-:W0:Y:S01]  /*0010*/  S2R R6, SR_CTAID.Y ;  /* 0x0000000000067919 */ /* 0x000e220000002600 */
[----:B------:R-:W1:Y:S01]  /*0020*/  LDCU UR4, c[0x0][0x360] ;  /* 0x00006c00ff0477ac */ /* 0x000e620008000800 */
[----:B------:R-:W0:Y:S01]  /*0030*/  S2R R5, SR_TID.Y ;  /* 0x0000000000057919 */ /* 0x000e220000002200 */
[----:B------:R-:W0:Y:S01]  /*0040*/  LDCU UR5, c[0x0][0x364] ;  /* 0x00006c80ff0577ac */ /* 0x000e220008000800 */
[----:B------:R-:W1:Y:S01]  /*0050*/  S2R R0, SR_CTAID.X ;  /* 0x0000000000007919 */ /* 0x000e620000002500 */
[----:B------:R-:W2:Y:S01]  /*0060*/  LDCU.64 UR8, c[0x0][0x388] ;  /* 0x00007100ff0877ac */ /* 0x000ea20008000a00 */
[----:B------:R-:W1:Y:S01]  /*0070*/  S2R R3, SR_TID.X ;  /* 0x0000000000037919 */ /* 0x000e620000002100 */
[----:B------:R-:W3:Y:S01]  /*0080*/  LDCU UR6, c[0x0][0x368] ;  /* 0x00006d00ff0677ac */ /* 0x000ee20008000800 */
[----:B------:R-:W3:Y:S01]  /*0090*/  S2R R2, SR_CTAID.Z ;  /* 0x0000000000027919 */ /* 0x000ee20000002700 */
[----:B------:R-:W4:Y:S01]  /*00a0*/  LDCU UR7, c[0x0][0x390] ;  /* 0x00007200ff0777ac */ /* 0x000f220008000800 */
[----:B------:R-:W3:Y:S01]  /*00b0*/  S2R R7, SR_TID.Z ;  /* 0x0000000000077919 */ /* 0x000ee20000002300 */
[----:B0-----:R-:W-:-:S05]  /*00c0*/  IMAD R6, R6, UR5, R5 ;  /* 0x0000000506067c24 */ /* 0x001fca000f8e0205 */
[----:B--2---:R-:W-:Y:S01]  /*00d0*/  ISETP.GE.AND P0, PT, R6, UR9, PT ;  /* 0x0000000906007c0c */ /* 0x004fe2000bf06270 */
[----:B-1----:R-:W-:-:S05]  /*00e0*/  IMAD R0, R0, UR4, R3 ;  /* 0x0000000400007c24 */ /* 0x002fca000f8e0203 */
[----:B------:R-:W-:Y:S01]  /*00f0*/  ISETP.GE.OR P0, PT, R0, UR8, P0 ;  /* 0x0000000800007c0c */ /* 0x000fe20008706670 */
[----:B---3--:R-:W-:-:S05]  /*0100*/  IMAD R5, R2, UR6, R7 ;  /* 0x0000000602057c24 */ /* 0x008fca000f8e0207 */
[----:B----4-:R-:W-:-:S13]  /*0110*/  ISETP.GE.OR P0, PT, R5, UR7, P0 ;  /* 0x0000000705007c0c */ /* 0x010fda0008706670 */
[----:B------:R-:W-:Y:S05]  /*0120*/  @P0 EXIT ;  /* 0x000000000000094d */ /* 0x000fea0003800000 */
[----:B------:R-:W0:Y:S01]  /*0130*/  LDC.64 R2, c[0x0][0x380] ;  /* 0x0000e000ff027b82 */ /* 0x000e220000000a00 */
[----:B------:R-:W1:Y:S01]  /*0140*/  LDCU.64 UR4, c[0x0][0x358] ;  /* 0x00006b00ff0477ac */ /* 0x000e620008000a00 */
[----:B------:R-:W-:-:S04]  /*0150*/  IMAD R5, R5, UR9, R6 ;  /* 0x0000000905057c24 */ /* 0x000fc8000f8e0206 */
[----:B------:R-:W-:-:S04]  /*0160*/  IMAD R5, R5, UR8, R0 ;  /* 0x0000000805057c24 */ /* 0x000fc8000f8e0200 */
[----:B0-----:R-:W-:-:S05]  /*0170*/  IMAD.WIDE R2, R5, 0x8, R2 ;  /* 0x0000000805027825 */ /* 0x001fca00078e0202 */
[----:B-1----:R-:W2:Y:S01]  /*0180*/  LDG.E.64 R4, desc[UR4][R2.64] ;  /* 0x0000000402047981 */ /* 0x002ea2000c1e1b00 */
[----:B------:R-:W-:Y:S02]  /*0190*/  IADD3 R0, PT, PT, R0, 0x1, RZ ;  /* 0x0000000100007810 */ /* 0x000fe40007ffe0ff */
[----:B------:R-:W-:Y:S02]  /*01a0*/  SHF.L.U32 R6, R6, 0x1, RZ ;  /* 0x0000000106067819 */ /* 0x000fe400000006ff */
[----:B------:R-:W-:Y:S02]  /*01b0*/  LEA.HI R7, R0, R0, RZ, 0x1 ;  /* 0x0000000000077211 */ /* 0x000fe400078f08ff */
[----:B------:R-:W-:Y:S02]  /*01c0*/  LOP3.LUT R6, R6, 0x2, RZ, 0xc, !PT ;  /* 0x0000000206067812 */ /* 0x000fe400078e0cff */
[----:B------:R-:W-:Y:S02]  /*01d0*/  LOP3.LUT R7, R7, 0x7ffffffe, RZ, 0xc0, !PT ;  /* 0x7ffffffe07077812 */ /* 0x000fe400078ec0ff */
[----:B------:R-:W-:-:S02]  /*01e0*/  IADD3 R6, PT, PT, -R6, 0x1, RZ ;  /* 0x0000000106067810 */ /* 0x000fc40007ffe1ff */
[----:B------:R-:W-:Y:S01]  /*01f0*/  IADD3 R7, PT, PT, R0, -R7, RZ ;  /* 0x8000000700077210 */ /* 0x000fe20007ffe0ff */
[----:B------:R-:W-:-:S05]  /*0200*/  HFMA2 R0, -RZ, RZ, 0, 5.9604644775390625e-08 ;  /* 0x00000001ff007431 */ /* 0x000fca00000001ff */
[----:B------:R-:W-:-:S04]  /*0210*/  IMAD R7, R7, -0x2, R0 ;  /* 0xfffffffe07077824 */ /* 0x000fc800078e0200 */
[----:B------:R-:W-:-:S05]  /*0220*/  IMAD R6, R7, R6, RZ ;  /* 0x0000000607067224 */ /* 0x000fca00078e02ff */
[----:B------:R-:W-:-:S05]  /*0230*/  I2FP.F32.S32 R6, R6 ;  /* 0x0000000600067245 */ /* 0x000fca0000201400 */
[C---:B--2---:R-:W-:Y:S01]  /*0240*/  FMUL R4, R6.reuse, R4 ;  /* 0x0000000406047220 */ /* 0x044fe20000400000 */
[----:B------:R-:W-:-:S05]  /*0250*/  FMUL R5, R6, R5 ;  /* 0x0000000506057220 */ /* 0x000fca0000400000 */
[----:B------:R-:W-:Y:S01]  /*0260*/  STG.E.64 desc[UR4][R2.64], R4 ;  /* 0x0000000402007986 */ /* 0x000fe2000c101b04 */
[----:B------:R-:W-:Y:S05]  /*0270*/  EXIT ;  /* 0x000000000000794d */ /* 0x000fea0003800000 */
.L_x_70:
        /* <DEDUP_REMOVED lines=16> */
.L_x_112:


//--------------------- .text._Z8divker2dP6float2S0_iiiiiffb --------------------------
	.section	.text._Z8divker2dP6float2S0_iiiiiffb,"ax",@progbits
	.align	128
        .global         _Z8divker2dP6float2S0_iiiiiffb
        .type           _Z8divker2dP6float2S0_iiiiiffb,@function
        .size           _Z8divker2dP6float2S0_iiiiiffb,(.L_x_109 - _Z8divker2dP6float2S0_iiiiiffb)
        .other          _Z8divker2dP6float2S0_iiiiiffb,@"STO_CUDA_ENTRY STV_DEFAULT"
_Z8divker2dP6float2S0_iiiiiffb:
.text._Z8divker2dP6float2S0_iiiiiffb:
        /* <DEDUP_REMOVED lines=20> */
[----:B------:R-:W1:Y:S01]  /*0140*/  LDCU UR5, c[0x0][0x3a8] ;  /* 0x00007500ff0577ac */ /* 0x000e620008000800 */
[----:B------:R-:W-:Y:S02]  /*0150*/  USHF.R.U32.HI UR6, URZ, 0x1, UR9 ;  /* 0x00000001ff067899 */ /* 0x000fe40008011609 */
[----:B------:R-:W-:-:S04]  /*0160*/  ULEA.HI UR4, UR8, UR8, URZ, 0x1 ;  /* 0x0000000808047291 */ /* 0x000fc8000f8f08ff */
[----:B------:R-:W2:Y:S01]  /*0170*/  LDC R9, c[0x0][0x39c] ;  /* 0x0000e700ff097b82 */ /* 0x000ea20000000800 */
[----:B------:R-:W-:Y:S01]  /*0180*/  USHF.R.S32.HI UR4, URZ, 0x1, UR4 ;  /* 0x00000001ff047899 */ /* 0x000fe20008011404 */
[----:B------:R-:W-:-:S04]  /*0190*/  IADD3 R4, PT, PT, R5, -UR6, RZ ;  /* 0x8000000605047c10 */ /* 0x000fc8000fffe0ff */
[----:B------:R-:W-:Y:S01]  /*01a0*/  I2FP.F32.S32 R6, R4 ;  /* 0x0000000400067245 */ /* 0x000fe20000201400 */
[----:B------:R-:W-:-:S04]  /*01b0*/  VIADD R4, R8, -UR4 ;  /* 0x8000000408047c36 */ /* 0x000fc80008000000 */
[C---:B-1----:R-:W-:Y:S01]  /*01c0*/  FMUL R7, R6.reuse, UR5 ;  /* 0x0000000506077c20 */ /* 0x042fe20008400000 */
[----:B------:R-:W-:Y:S01]  /*01d0*/  I2FP.F32.S32 R4, R4 ;  /* 0x0000000400047245 */ /* 0x000fe20000201400 */
[----:B------:R-:W1:Y:S02]  /*01e0*/  LDCU.U8 UR5, c[0x0][0x3ac] ;  /* 0x00007580ff0577ac */ /* 0x000e640008000000 */
[----:B------:R-:W-:Y:S02]  /*01f0*/  FMUL R7, R6, R7 ;  /* 0x0000000706077220 */ /* 0x000fe40000400000 */
[----:B0-----:R-:W-:-:S04]  /*0200*/  FMUL R3, R4, -R3 ;  /* 0x8000000304037220 */ /* 0x001fc80000400000 */
[----:B------:R-:W-:Y:S01]  /*0210*/  FFMA R3, R4, R3, -R7 ;  /* 0x0000000304037223 */ /* 0x000fe20000000807 */
[C---:B------:R-:W-:Y:S01]  /*0220*/  IADD3 R4, PT, PT, R2.reuse, UR9, RZ ;  /* 0x0000000902047c10 */ /* 0x040fe2000fffe0ff */
[----:B--2---:R-:W-:Y:S01]  /*0230*/  VIADD R6, R9, UR8 ;  /* 0x0000000809067c36 */ /* 0x004fe20008000000 */
[--C-:B------:R-:W-:Y:S01]  /*0240*/  IADD3 R7, PT, PT, R2, UR6, R5.reuse ;  /* 0x0000000602077c10 */ /* 0x100fe2000fffe005 */
[----:B------:R-:W-:Y:S01]  /*0250*/  FMUL R3, R3, 1.4426950216293334961 ;  /* 0x3fb8aa3b03037820 */ /* 0x000fe20000400000 */
[----:B------:R-:W-:Y:S01]  /*0260*/  SHF.L.U32 R2, R4, 0x1, RZ ;  /* 0x0000000104027819 */ /* 0x000fe200000006ff */
[----:B------:R-:W-:Y:S01]  /*0270*/  IMAD R5, R0, UR9, R5 ;  /* 0x0000000900057c24 */ /* 0x000fe2000f8e0205 */
[--C-:B------:R-:W-:Y:S01]  /*0280*/  IADD3 R4, PT, PT, R9, UR4, R8.reuse ;  /* 0x0000000409047c10 */ /* 0x100fe2000fffe008 */
[----:B------:R-:W-:Y:S01]  /*0290*/  IMAD.SHL.U32 R6, R6, 0x2, RZ ;  /* 0x0000000206067824 */ /* 0x000fe200078e00ff */
[----:B------:R-:W-:Y:S01]  /*02a0*/  FSETP.GEU.AND P0, PT, R3, -126, PT ;  /* 0xc2fc00000300780b */ /* 0x000fe20003f0e000 */
[----:B-1----:R-:W-:Y:S01]  /*02b0*/  UPRMT UR5, UR5, 0x8880, URZ ;  /* 0x0000888005057896 */ /* 0x002fe200080000ff */
[----:B------:R-:W-:Y:S01]  /*02c0*/  IMAD R7, R0, R2, R7 ;  /* 0x0000000200077224 */ /* 0x000fe200078e0207 */
[----:B------:R-:W0:Y:S01]  /*02d0*/  LDCU.64 UR6, c[0x0][0x358] ;  /* 0x00006b00ff0677ac */ /* 0x000e220008000a00 */
[----:B------:R-:W-:-:S02]  /*02e0*/  IMAD R8, R5, UR8, R8 ;  /* 0x0000000805087c24 */ /* 0x000fc4000f8e0208 */
[----:B------:R-:W-:Y:S01]  /*02f0*/  IMAD R6, R6, R7, R4 ;  /* 0x0000000706067224 */ /* 0x000fe200078e0204 */
[----:B------:R-:W-:-:S06]  /*0300*/  UISETP.NE.AND UP0, UPT, UR5, URZ, UPT ;  /* 0x000000ff0500728c */ /* 0x000fcc000bf05270 */
[----:B------:R-:W-:-:S04]  /*0310*/  @!P0 FMUL R3, R3, 0.5 ;  /* 0x3f00000003038820 */ /* 0x000fc80000400000 */
[----:B------:R-:W1:Y:S02]  /*0320*/  MUFU.EX2 R10, R3 ;  /* 0x00000003000a7308 */ /* 0x000e640000000800 */
[----:B-1----:R-:W-:Y:S01]  /*0330*/  @!P0 FMUL R10, R10, R10 ;  /* 0x0000000a0a0a8220 */ /* 0x002fe20000400000 */
[----:B0-----:R-:W-:Y:S06]  /*0340*/  BRA.U UP0, `(.L_x_71) ;  /* 0x0000000500107547 */ /* 0x001fec000b800000 */
[----:B------:R-:W0:Y:S02]  /*0350*/  LDC.64 R2, c[0x0][0x388] ;  /* 0x0000e200ff027b82 */ /* 0x000e240000000a00 */
[----:B0-----:R-:W-:-:S06]  /*0360*/  IMAD.WIDE R2, R8, 0x8, R2 ;  /* 0x0000000808027825 */ /* 0x001fcc00078e0202 */
[----:B------:R-:W2:Y:S01]  /*0370*/  LDG.E.64 R2, desc[UR6][R2.64] ;  /* 0x0000000602027981 */ /* 0x000ea2000c1e1b00 */
[----:B------:R-:W0:Y:S01]  /*0380*/  MUFU.RCP R5, R10 ;  /* 0x0000000a00057308 */ /* 0x000e220000001000 */
[----:B------:R-:W-:Y:S01]  /*0390*/  BSSY.RECONVERGENT B0, `(.L_x_72) ;  /* 0x000000c000007945 */ /* 0x000fe20003800200 */
[----:B0-----:R-:W-:-:S04]  /*03a0*/  FFMA R0, -R10, R5, 1 ;  /* 0x3f8000000a007423 */ /* 0x001fc80000000105 */
[----:B------:R-:W-:Y:S02]  /*03b0*/  FFMA R5, R5, R0, R5 ;  /* 0x0000000005057223 */ /* 0x000fe40000000005 */
[----:B--2---:R-:W0:Y:S02]  /*03c0*/  FCHK P0, R2, R10 ;  /* 0x0000000a02007302 */ /* 0x004e240000000000 */
[----:B------:R-:W-:-:S04]  /*03d0*/  FFMA R0, R2, R5, RZ ;  /* 0x0000000502007223 */ /* 0x000fc800000000ff */
[----:B------:R-:W-:-:S04]  /*03e0*/  FFMA R4, -R10, R0, R2 ;  /* 0x000000000a047223 */ /* 0x000fc80000000102 */
[----:B------:R-:W-:Y:S01]  /*03f0*/  FFMA R5, R5, R4, R0 ;  /* 0x0000000405057223 */ /* 0x000fe20000000000 */
[----:B0-----:R-:W-:Y:S06]  /*0400*/  @!P0 BRA `(.L_x_73) ;  /* 0x0000000000108947 */ /* 0x001fec0003800000 */
[----:B------:R-:W-:Y:S02]  /*0410*/  MOV R5, R10 ;  /* 0x0000000a00057202 */ /* 0x000fe40000000f00 */
[----:B------:R-:W-:-:S07]  /*0420*/  MOV R12, 0x440 ;  /* 0x00000440000c7802 */ /* 0x000fce0000000f00 */
[----:B------:R-:W-:Y:S05]  /*0430*/  CALL.REL.NOINC `($__internal_3_$__cuda_sm3x_div_rn_noftz_f32_slowpath) ;  /* 0x0000000400e07944 */ /* 0x000fea0003c00000 */
[----:B------:R-:W-:-:S07]  /*0440*/  IMAD.MOV.U32 R5, RZ, RZ, R2 ;  /* 0x000000ffff057224 */ /* 0x000fce00078e0002 */
.L_x_73:
[----:B------:R-:W-:Y:S05]  /*0450*/  BSYNC.RECONVERGENT B0 ;  /* 0x0000000000007941 */ /* 0x000fea0003800200 */
.L_x_72:
[----:B------:R-:W0:Y:S01]  /*0460*/  LDCU.64 UR4, c[0x0][0x390] ;  /* 0x00007200ff0477ac */ /* 0x000e220008000a00 */
[----:B------:R-:W-:Y:S01]  /*0470*/  BSSY.RECONVERGENT B0, `(.L_x_74) ;  /* 0x0000011000007945 */ /* 0x000fe20003800200 */
[----:B0-----:R-:W-:-:S04]  /*0480*/  UIMAD UR4, UR5, UR4, URZ ;  /* 0x00000004050472a4 */ /* 0x001fc8000f8e02ff */
[----:B------:R-:W-:-:S06]  /*0490*/  USHF.L.U32 UR4, UR4, 0x2, URZ ;  /* 0x0000000204047899 */ /* 0x000fcc00080006ff */
[----:B------:R-:W-:-:S04]  /*04a0*/  I2FP.F32.S32 R8, UR4 ;  /* 0x0000000400087c45 */ /* 0x000fc80008201400 */
        /* <DEDUP_REMOVED lines=11> */
[----:B------:R-:W-:Y:S05]  /*0560*/  CALL.REL.NOINC `($__internal_3_$__cuda_sm3x_div_rn_noftz_f32_slowpath) ;  /* 0x0000000400947944 */ /* 0x000fea0003c00000 */
[----:B------:R-:W-:-:S07]  /*0570*/  MOV R4, R2 ;  /* 0x0000000200047202 */ /* 0x000fce0000000f00 */
.L_x_75:
[----:B------:R-:W-:Y:S05]  /*0580*/  BSYNC.RECONVERGENT B0 ;  /* 0x0000000000007941 */ /* 0x000fea0003800200 */
.L_x_74:
[----:B------:R-:W0:Y:S01]  /*0590*/  MUFU.RCP R5, R10 ;  /* 0x0000000a00057308 */ /* 0x000e220000001000 */
[----:B------:R-:W1:Y:S01]  /*05a0*/  LDC.64 R12, c[0x0][0x380] ;  /* 0x0000e000ff0c7b82 */ /* 0x000e620000000a00 */
[----:B------:R-:W-:Y:S06]  /*05b0*/  BSSY.RECONVERGENT B0, `(.L_x_76) ;  /* 0x000000d000007945 */ /* 0x000fec0003800200 */
[----:B------:R-:W2:Y:S01]  /*05c0*/  FCHK P0, R3, R10 ;  /* 0x0000000a03007302 */ /* 0x000ea20000000000 */
[----:B0-----:R-:W-:-:S04]  /*05d0*/  FFMA R0, -R10, R5, 1 ;  /* 0x3f8000000a007423 */ /* 0x001fc80000000105 */
[----:B------:R-:W-:-:S04]  /*05e0*/  FFMA R9, R5, R0, R5 ;  /* 0x0000000005097223 */ /* 0x000fc80000000005 */
[----:B------:R-:W-:Y:S01]  /*05f0*/  FFMA R0, R3, R9, RZ ;  /* 0x0000000903007223 */ /* 0x000fe200000000ff */
[----:B-1----:R-:W-:-:S04]  /*0600*/  IMAD.WIDE R6, R6, 0x8, R12 ;  /* 0x0000000806067825 */ /* 0x002fc800078e020c */
[----:B------:R-:W-:-:S04]  /*0610*/  FFMA R5, -R10, R0, R3 ;  /* 0x000000000a057223 */ /* 0x000fc80000000103 */
[----:B------:R-:W-:Y:S01]  /*0620*/  FFMA R2, R9, R5, R0 ;  /* 0x0000000509027223 */ /* 0x000fe20000000000 */
[----:B--2---:R-:W-:Y:S06]  /*0630*/  @!P0 BRA `(.L_x_77) ;  /* 0x0000000000108947 */ /* 0x004fec0003800000 */
[----:B------:R-:W-:Y:S01]  /*0640*/  IMAD.MOV.U32 R2, RZ, RZ, R3 ;  /* 0x000000ffff027224 */ /* 0x000fe200078e0003 */
[----:B------:R-:W-:Y:S02]  /*0650*/  MOV R5, R10 ;  /* 0x0000000a00057202 */ /* 0x000fe40000000f00 */
[----:B------:R-:W-:-:S07]  /*0660*/  MOV R12, 0x680 ;  /* 0x00000680000c7802 */ /* 0x000fce0000000f00 */
[----:B------:R-:W-:Y:S05]  /*0670*/  CALL.REL.NOINC `($__internal_3_$__cuda_sm3x_div_rn_noftz_f32_slowpath) ;  /* 0x0000000400507944 */ /* 0x000fea0003c00000 */
.L_x_77:
[----:B------:R-:W-:Y:S05]  /*0680*/  BSYNC.RECONVERGENT B0 ;  /* 0x0000000000007941 */ /* 0x000fea0003800200 */
.L_x_76:
[----:B------:R-:W0:Y:S01]  /*0690*/  MUFU.RCP R3, R8 ;  /* 0x0000000800037308 */ /* 0x000e220000001000 */
[----:B------:R-:W-:Y:S07]  /*06a0*/  BSSY.RECONVERGENT B0, `(.L_x_78) ;  /* 0x000000c000007945 */ /* 0x000fee0003800200 */
[----:B------:R-:W1:Y:S01]  /*06b0*/  FCHK P0, R2, R8 ;  /* 0x0000000802007302 */ /* 0x000e620000000000 */
[----:B0-----:R-:W-:-:S04]  /*06c0*/  FFMA R0, -R8, R3, 1 ;  /* 0x3f80000008007423 */ /* 0x001fc80000000103 */
[----:B------:R-:W-:-:S04]  /*06d0*/  FFMA R0, R3, R0, R3 ;  /* 0x0000000003007223 */ /* 0x000fc80000000003 */
[----:B------:R-:W-:-:S04]  /*06e0*/  FFMA R5, R0, R2, RZ ;  /* 0x0000000200057223 */ /* 0x000fc800000000ff */
[----:B------:R-:W-:-:S04]  /*06f0*/  FFMA R10, -R8, R5, R2 ;  /* 0x00000005080a7223 */ /* 0x000fc80000000102 */
[----:B------:R-:W-:Y:S01]  /*0700*/  FFMA R5, R0, R10, R5 ;  /* 0x0000000a00057223 */ /* 0x000fe20000000005 */
[----:B-1----:R-:W-:Y:S06]  /*0710*/  @!P0 BRA `(.L_x_79) ;  /* 0x0000000000108947 */ /* 0x002fec0003800000 */
[----:B------:R-:W-:Y:S01]  /*0720*/  IMAD.MOV.U32 R5, RZ, RZ, R8 ;  /* 0x000000ffff057224 */ /* 0x000fe200078e0008 */
[----:B------:R-:W-:-:S07]  /*0730*/  MOV R12, 0x750 ;  /* 0x00000750000c7802 */ /* 0x000fce0000000f00 */
[----:B------:R-:W-:Y:S05]  /*0740*/  CALL.REL.NOINC `($__internal_3_$__cuda_sm3x_div_rn_noftz_f32_slowpath) ;  /* 0x00000004001c7944 */ /* 0x000fea0003c00000 */
[----:B------:R-:W-:-:S07]  /*0750*/  MOV R5, R2 ;  /* 0x0000000200057202 */ /* 0x000fce0000000f00 */
.L_x_79:
[----:B------:R-:W-:Y:S05]  /*0760*/  BSYNC.RECONVERGENT B0 ;  /* 0x0000000000007941 */ /* 0x000fea0003800200 */
.L_x_78:
[----:B------:R-:W-:Y:S01]  /*0770*/  STG.E.64 desc[UR6][R6.64], R4 ;  /* 0x0000000406007986 */ /* 0x000fe2000c101b06 */
[----:B------:R-:W-:Y:S05]  /*0780*/  EXIT ;  /* 0x000000000000794d */ /* 0x000fea0003800000 */
.L_x_71:
        /* <DEDUP_REMOVED lines=12> */
[----:B------:R-:W-:Y:S01]  /*0850*/  IMAD.MOV.U32 R2, RZ, RZ, R6 ;  /* 0x000000ffff027224 */ /* 0x000fe200078e0006 */
[----:B------:R-:W-:Y:S02]  /*0860*/  MOV R5, R10 ;  /* 0x0000000a00057202 */ /* 0x000fe40000000f00 */
[----:B------:R-:W-:-:S07]  /*0870*/  MOV R12, 0x890 ;  /* 0x00000890000c7802 */ /* 0x000fce0000000f00 */
[----:B------:R-:W-:Y:S05]  /*0880*/  CALL.REL.NOINC `($__internal_3_$__cuda_sm3x_div_rn_noftz_f32_slowpath) ;  /* 0x0000000000cc7944 */ /* 0x000fea0003c00000 */
.L_x_81:
[----:B------:R-:W-:Y:S05]  /*0890*/  BSYNC.RECONVERGENT B0 ;  /* 0x0000000000007941 */ /* 0x000fea0003800200 */
.L_x_80:
        /* <DEDUP_REMOVED lines=17> */
.L_x_83:
[----:B------:R-:W-:Y:S05]  /*09b0*/  BSYNC.RECONVERGENT B0 ;  /* 0x0000000000007941 */ /* 0x000fea0003800200 */
.L_x_82:
        /* <DEDUP_REMOVED lines=15> */
.L_x_85:
[----:B------:R-:W-:Y:S05]  /*0ab0*/  BSYNC.RECONVERGENT B0 ;  /* 0x0000000000007941 */ /* 0x000fea0003800200 */
.L_x_84:
        /* <DEDUP_REMOVED lines=11> */
[----:B------:R-:W-:Y:S05]  /*0b70*/  CALL.REL.NOINC `($__internal_3_$__cuda_sm3x_div_rn_noftz_f32_slowpath) ;  /* 0x0000000000107944 */ /* 0x000fea0003c00000 */
[----:B------:R-:W-:-:S07]  /*0b80*/  IMAD.MOV.U32 R5, RZ, RZ, R2 ;  /* 0x000000ffff057224 */ /* 0x000fce00078e0002 */
.L_x_87:
[----:B------:R-:W-:Y:S05]  /*0b90*/  BSYNC.RECONVERGENT B0 ;  /* 0x0000000000007941 */ /* 0x000fea0003800200 */
.L_x_86:
[----:B------:R-:W-:Y:S01]  /*0ba0*/  STG.E.64 desc[UR6][R8.64], R4 ;  /* 0x0000000408007986 */ /* 0x000fe2000c101b06 */
[----:B------:R-:W-:Y:S05]  /*0bb0*/  EXIT ;  /* 0x000000000000794d */ /* 0x000fea0003800000 */
        .weak           $__internal_3_$__cuda_sm3x_div_rn_noftz_f32_slowpath
        .type           $__internal_3_$__cuda_sm3x_div_rn_noftz_f32_slowpath,@function
        .size           $__internal_3_$__cuda_sm3x_div_rn_noftz_f32_slowpath,(.L_x_109 - $__internal_3_$__cuda_sm3x_div_rn_noftz_f32_slowpath)
$__internal_3_$__cuda_sm3x_div_rn_noftz_f32_slowpath:
[----:B------:R-:W-:Y:S01]  /*0bc0*/  SHF.R.U32.HI R11, RZ, 0x17, R5 ;  /* 0x00000017ff0b7819 */ /* 0x000fe20000011605 */
[----:B------:R-:W-:Y:S01]  /*0bd0*/  BSSY.RECONVERGENT B1, `(.L_x_88) ;  /* 0x0000062000017945 */ /* 0x000fe20003800200 */
[----:B------:R-:W-:Y:S02]  /*0be0*/  SHF.R.U32.HI R0, RZ, 0x17, R2 ;  /* 0x00000017ff007819 */ /* 0x000fe40000011602 */
[----:B------:R-:W-:Y:S02]  /*0bf0*/  LOP3.LUT R11, R11, 0xff, RZ, 0xc0, !PT ;  /* 0x000000ff0b0b7812 */ /* 0x000fe400078ec0ff */
[----:B------:R-:W-:Y:S02]  /*0c00*/  LOP3.LUT R14, R0, 0xff, RZ, 0xc0, !PT ;  /* 0x000000ff000e7812 */ /* 0x000fe400078ec0ff */
[----:B------:R-:W-:Y:S02]  /*0c10*/  IADD3 R15, PT, PT, R11, -0x1, RZ ;  /* 0xffffffff0b0f7810 */ /* 0x000fe40007ffe0ff */
[----:B------:R-:W-:-:S02]  /*0c20*/  IADD3 R0, PT, PT, R14, -0x1, RZ ;  /* 0xffffffff0e007810 */ /* 0x000fc40007ffe0ff */
[----:B------:R-:W-:-:S04]  /*0c30*/  ISETP.GT.U32.AND P0, PT, R15, 0xfd, PT ;  /* 0x000000fd0f00780c */ /* 0x000fc80003f04070 */
[----:B------:R-:W-:-:S13]  /*0c40*/  ISETP.GT.U32.OR P0, PT, R0, 0xfd, P0 ;  /* 0x000000fd0000780c */ /* 0x000fda0000704470 */
[----:B------:R-:W-:Y:S01]  /*0c50*/  @!P0 IMAD.MOV.U32 R13, RZ, RZ, RZ ;  /* 0x000000ffff0d8224 */ /* 0x000fe200078e00ff */
        /* <DEDUP_REMOVED lines=22> */
[----:B------:R-:W-:-:S04]  /*0dc0*/  @!P1 FFMA R5, R5, 1.84467440737095516160e+19, RZ ;  /* 0x5f80000005059823 */ /* 0x000fc800000000ff */
[----:B------:R-:W-:-:S07]  /*0dd0*/  @!P1 VIADD R13, R13, 0x40 ;  /* 0x000000400d0d9836 */ /* 0x000fce0000000000 */
.L_x_89:
[----:B------:R-:W-:Y:S01]  /*0de0*/  LEA R0, R11, 0xc0800000, 0x17 ;  /* 0xc08000000b007811 */ /* 0x000fe200078eb8ff */
[----:B------:R-:W-:Y:S01]  /*0df0*/  BSSY.RECONVERGENT B2, `(.L_x_94) ;  /* 0x0000036000027945 */ /* 0x000fe20003800200 */
[----:B------:R-:W-:Y:S02]  /*0e00*/  IADD3 R14, PT, PT, R14, -0x7f, RZ ;  /* 0xffffff810e0e7810 */ /* 0x000fe40007ffe0ff */
[----:B------:R-:W-:-:S03]  /*0e10*/  IADD3 R16, PT, PT, -R0, R5, RZ ;  /* 0x0000000500107210 */ /* 0x000fc60007ffe1ff */
[----:B------:R-:W-:Y:S01]  /*0e20*/  IMAD R0, R14, -0x800000, R2 ;  /* 0xff8000000e007824 */ /* 0x000fe200078e0202 */
[----:B------:R-:W0:Y:S01]  /*0e30*/  MUFU.RCP R5, R16 ;  /* 0x0000001000057308 */ /* 0x000e220000001000 */
[----:B------:R-:W-:Y:S01]  /*0e40*/  FADD.FTZ R15, -R16, -RZ ;  /* 0x800000ff100f7221 */ /* 0x000fe20000010100 */
[----:B------:R-:W-:-:S05]  /*0e50*/  IADD3 R14, PT, PT, R14, 0x7f, -R11 ;  /* 0x0000007f0e0e7810 */ /* 0x000fca0007ffe80b */
[----:B------:R-:W-:Y:S02]  /*0e60*/  IMAD.IADD R14, R14, 0x1, R13 ;  /* 0x000000010e0e7824 */ /* 0x000fe400078e020d */
        /* <DEDUP_REMOVED lines=20> */
[-CC-:B------:R-:W-:Y:S01]  /*0fb0*/  FFMA.RZ R11, R5, R15.reuse, R2.reuse ;  /* 0x0000000f050b7223 */ /* 0x180fe2000000c002 */
[C---:B------:R-:W-:Y:S01]  /*0fc0*/  VIADD R14, R16.reuse, 0x20 ;  /* 0x00000020100e7836 */ /* 0x040fe20000000000 */
[C---:B------:R-:W-:Y:S02]  /*0fd0*/  ISETP.NE.AND P2, PT, R16.reuse, RZ, PT ;  /* 0x000000ff1000720c */ /* 0x040fe40003f45270 */
[C---:B------:R-:W-:Y:S02]  /*0fe0*/  ISETP.NE.AND P1, PT, R16.reuse, RZ, PT ;  /* 0x000000ff1000720c */ /* 0x040fe40003f25270 */
[----:B------:R-:W-:Y:S01]  /*0ff0*/  LOP3.LUT R13, R11, 0x7fffff, RZ, 0xc0, !PT ;  /* 0x007fffff0b0d7812 */ /* 0x000fe200078ec0ff */
[CCC-:B------:R-:W-:Y:S01]  /*1000*/  FFMA.RP R11, R5.reuse, R15.reuse, R2.reuse ;  /* 0x0000000f050b7223 */ /* 0x1c0fe20000008002 */
[----:B------:R-:W-:Y:S01]  /*1010*/  FFMA.RM R2, R5, R15, R2 ;  /* 0x0000000f05027223 */ /* 0x000fe20000004002 */
[----:B------:R-:W-:Y:S02]  /*1020*/  IADD3 R5, PT, PT, -R16, RZ, RZ ;  /* 0x000000ff10057210 */ /* 0x000fe40007ffe1ff */
[----:B------:R-:W-:-:S02]  /*1030*/  LOP3.LUT R13, R13, 0x800000, RZ, 0xfc, !PT ;  /* 0x008000000d0d7812 */ /* 0x000fc400078efcff */
[----:B------:R-:W-:Y:S02]  /*1040*/  FSETP.NEU.FTZ.AND P0, PT, R11, R2, PT ;  /* 0x000000020b00720b */ /* 0x000fe40003f1d000 */
[----:B------:R-:W-:Y:S02]  /*1050*/  SHF.L.U32 R14, R13, R14, RZ ;  /* 0x0000000e0d0e7219 */ /* 0x000fe400000006ff */
[----:B------:R-:W-:Y:S02]  /*1060*/  SEL R2, R5, RZ, P2 ;  /* 0x000000ff05027207 */ /* 0x000fe40001000000 */
[----:B------:R-:W-:Y:S02]  /*1070*/  ISETP.NE.AND P1, PT, R14, RZ, P1 ;  /* 0x000000ff0e00720c */ /* 0x000fe40000f25270 */
[----:B------:R-:W-:Y:S02]  /*1080*/  SHF.R.U32.HI R2, RZ, R2, R13 ;  /* 0x00000002ff027219 */ /* 0x000fe4000001160d */
[----:B------:R-:W-:-:S02]  /*1090*/  PLOP3.LUT P0, PT, P0, P1, PT, 0xf8, 0x8f ;  /* 0x00000000008f781c */ /* 0x000fc40000703f70 */
[----:B------:R-:W-:Y:S02]  /*10a0*/  SHF.R.U32.HI R14, RZ, 0x1, R2 ;  /* 0x00000001ff0e7819 */ /* 0x000fe40000011602 */
[----:B------:R-:W-:-:S04]  /*10b0*/  SEL R5, RZ, 0x1, !P0 ;  /* 0x00000001ff057807 */ /* 0x000fc80004000000 */
[----:B------:R-:W-:-:S04]  /*10c0*/  LOP3.LUT R5, R5, 0x1, R14, 0xf8, !PT ;  /* 0x0000000105057812 */ /* 0x000fc800078ef80e */
[----:B------:R-:W-:-:S04]  /*10d0*/  LOP3.LUT R5, R5, R2, RZ, 0xc0, !PT ;  /* 0x0000000205057212 */ /* 0x000fc800078ec0ff */
[----:B------:R-:W-:-:S04]  /*10e0*/  IADD3 R5, PT, PT, R14, R5, RZ ;  /* 0x000000050e057210 */ /* 0x000fc80007ffe0ff */
[----:B------:R-:W-:Y:S01]  /*10f0*/  LOP3.LUT R0, R5, R0, RZ, 0xfc, !PT ;  /* 0x0000000005007212 */ /* 0x000fe200078efcff */
[----:B------:R-:W-:Y:S06]  /*1100*/  BRA `(.L_x_97) ;  /* 0x0000000000107947 */ /* 0x000fec0003800000 */
.L_x_96:
[----:B------:R-:W-:-:S04]  /*1110*/  LOP3.LUT R0, R0, 0x80000000, RZ, 0xc0, !PT ;  /* 0x8000000000007812 */ /* 0x000fc800078ec0ff */
[----:B------:R-:W-:Y:S01]  /*1120*/  LOP3.LUT R0, R0, 0x7f800000, RZ, 0xfc, !PT ;  /* 0x7f80000000007812 */ /* 0x000fe200078efcff */
[----:B------:R-:W-:Y:S06]  /*1130*/  BRA `(.L_x_97) ;  /* 0x0000000000047947 */ /* 0x000fec0003800000 */
.L_x_95:
[----:B------:R-:W-:-:S07]  /*1140*/  IMAD R0, R14, 0x800000, R0 ;  /* 0x008000000e007824 */ /* 0x000fce00078e0200 */
.L_x_97:
[----:B------:R-:W-:Y:S05]  /*1150*/  BSYNC.RECONVERGENT B2 ;  /* 0x0000000000027941 */ /* 0x000fea0003800200 */
.L_x_94:
[----:B------:R-:W-:Y:S05]  /*1160*/  BRA `(.L_x_98) ;  /* 0x0000000000207947 */ /* 0x000fea0003800000 */
.L_x_93:
[----:B------:R-:W-:-:S04]  /*1170*/  LOP3.LUT R0, R5, 0x80000000, R2, 0x48, !PT ;  /* 0x8000000005007812 */ /* 0x000fc800078e4802 */
[----:B------:R-:W-:Y:S01]  /*1180*/  LOP3.LUT R0, R0, 0x7f800000, RZ, 0xfc, !PT ;  /* 0x7f80000000007812 */ /* 0x000fe200078efcff */
[----:B------:R-:W-:Y:S06]  /*1190*/  BRA `(.L_x_98) ;  /* 0x0000000000147947 */ /* 0x000fec0003800000 */
.L_x_92:
[----:B------:R-:W-:Y:S01]  /*11a0*/  LOP3.LUT R0, R5, 0x80000000, R2, 0x48, !PT ;  /* 0x8000000005007812 */ /* 0x000fe200078e4802 */
[----:B------:R-:W-:Y:S06]  /*11b0*/  BRA `(.L_x_98) ;  /* 0x00000000000c7947 */ /* 0x000fec0003800000 */
.L_x_91:
[----:B------:R-:W0:Y:S01]  /*11c0*/  MUFU.RSQ R0, -QNAN ;  /* 0xffc0000000007908 */ /* 0x000e220000001400 */
[----:B------:R-:W-:Y:S05]  /*11d0*/  BRA `(.L_x_98) ;  /* 0x0000000000047947 */ /* 0x000fea0003800000 */
.L_x_90:
[----:B------:R-:W-:-:S07]  /*11e0*/  FADD.FTZ R0, R2, R5 ;  /* 0x0000000502007221 */ /* 0x000fce0000010000 */
.L_x_98:
[----:B------:R-:W-:Y:S05]  /*11f0*/  BSYNC.RECONVERGENT B1 ;  /* 0x0000000000017941 */ /* 0x000fea0003800200 */
.L_x_88:
[----:B------:R-:W-:Y:S01]  /*1200*/  HFMA2 R13, -RZ, RZ, 0, 0 ;  /* 0x00000000ff0d7431 */ /* 0x000fe200000001ff */
[----:B0-----:R-:W-:-:S03]  /*1210*/  MOV R2, R0 ;  /* 0x0000000000027202 */ /* 0x001fc60000000f00 */
[----:B------:R-:W-:Y:S05]  /*1220*/  RET.REL.NODEC R12 `(_Z8divker2dP6float2S0_iiiiiffb) ;  /* 0xffffffec0c747950 */ /* 0x000fea0003c3ffff */
.L_x_99:
        /* <DEDUP_REMOVED lines=13> */
.L_x_109:


//--------------------- .text._Z7pad_symP6float2S0_iiiib --------------------------
	.section	.text._Z7pad_symP6float2S0_iiiib,"ax",@progbits
	.align	128
        .global         _Z7pad_symP6float2S0_iiiib
        .type           _Z7pad_symP6float2S0_iiiib,@function
        .size           _Z7pad_symP6float2S0_iiiib,(.L_x_114 - _Z7pad_symP6float2S0_iiiib)
        .other          _Z7pad_symP6float2S0_iiiib,@"STO_CUDA_ENTRY STV_DEFAULT"
_Z7pad_symP6float2S0_iiiib:
.text._Z7pad_symP6float2S0_iiiib:
[----:B------:R-:W-:Y:S01]  /*0000*/  LDC R1, c[0x0][0x37c] ;  /* 0x0000df00ff017b82 */ /* 0x000fe20000000800 */
[----:B------:R-:W0:Y:S07]  /*0010*/  S2R R9, SR_CTAID.Y ;  /* 0x0000000000097919 */ /* 0x000e2e0000002600 */
[----:B------:R-:W1:Y:S01]  /*0020*/  LDC.64 R2, c[0x0][0x390] ;  /* 0x0000e400ff027b82 */ /* 0x000e620000000a00 */
[----:B------:R-:W2:Y:S01]  /*0030*/  LDCU UR4, c[0x0][0x360] ;  /* 0x00006c00ff0477ac */ /* 0x000ea20008000800 */
[----:B------:R-:W0:Y:S01]  /*0040*/  S2R R6, SR_TID.Y ;  /* 0x0000000000067919 */ /* 0x000e220000002200 */
[----:B------:R-:W0:Y:S01]  /*0050*/  LDCU UR5, c[0x0][0x364] ;  /* 0x00006c80ff0577ac */ /* 0x000e220008000800 */
[----:B------:R-:W2:Y:S04]  /*0060*/  S2R R7, SR_CTAID.X ;  /* 0x0000000000077919 */ /* 0x000ea80000002500 */
[----:B------:R-:W1:Y:S01]  /*0070*/  LDC.64 R4, c[0x0][0x398] ;  /* 0x0000e600ff047b82 */ /* 0x000e620000000a00 */
[----:B------:R-:W3:Y:S01]  /*0080*/  LDCU UR6, c[0x0][0x368] ;  /* 0x00006d00ff0677ac */ /* 0x000ee20008000800 */
[----:B------:R-:W2:Y:S01]  /*0090*/  S2R R0, SR_TID.X ;  /* 0x0000000000007919 */ /* 0x000ea20000002100 */
[----:B------:R-:W3:Y:S01]  /*00a0*/  S2R R10, SR_CTAID.Z ;  /* 0x00000000000a7919 */ /* 0x000ee20000002700 */
[----:B------:R-:W3:Y:S01]  /*00b0*/  S2R R11, SR_TID.Z ;  /* 0x00000000000b7919 */ /* 0x000ee20000002300 */
[----:B-1----:R-:W-:-:S02]  /*00c0*/  IMAD R8, R2, 0x2, R4 ;  /* 0x0000000202087824 */ /* 0x002fc400078e0204 */
[----:B0-----:R-:W-:Y:S02]  /*00d0*/  IMAD R9, R9, UR5, R6 ;  /* 0x0000000509097c24 */ /* 0x001fe4000f8e0206 */
[----:B------:R-:W-:-:S03]  /*00e0*/  IMAD R6, R2, 0x2, R3 ;  /* 0x0000000202067824 */ /* 0x000fc600078e0203 */
[----:B------:R-:W-:Y:S01]  /*00f0*/  ISETP.GE.AND P0, PT, R9, R8, PT ;  /* 0x000000080900720c */ /* 0x000fe20003f06270 */
[----:B--2---:R-:W-:-:S05]  /*0100*/  IMAD R7, R7, UR4, R0 ;  /* 0x0000000407077c24 */ /* 0x004fca000f8e0200 */
[----:B------:R-:W-:Y:S01]  /*0110*/  ISETP.GE.OR P0, PT, R7, R6, P0 ;  /* 0x000000060700720c */ /* 0x000fe20000706670 */
[----:B---3--:R-:W-:-:S05]  /*0120*/  IMAD R0, R10, UR6, R11 ;  /* 0x000000060a007c24 */ /* 0x008fca000f8e020b */
[----:B------:R-:W-:-:S13]  /*0130*/  ISETP.GE.OR P0, PT, R0, R5, P0 ;  /* 0x000000050000720c */ /* 0x000fda0000706670 */
[----:B------:R-:W-:Y:S05]  /*0140*/  @P0 EXIT ;  /* 0x000000000000094d */ /* 0x000fea0003800000 */
[-C--:B------:R-:W-:Y:S01]  /*0150*/  ISETP.GE.AND P1, PT, R9, R2.reuse, PT ;  /* 0x000000020900720c */ /* 0x080fe20003f26270 */
[----:B------:R-:W-:Y:S01]  /*0160*/  BSSY.RECONVERGENT B0, `(.L_x_100) ;  /* 0x000000d000007945 */ /* 0x000fe20003800200 */
[----:B------:R-:W-:-:S11]  /*0170*/  ISETP.GE.AND P0, PT, R7, R2, PT ;  /* 0x000000020700720c */ /* 0x000fd60003f06270 */
[----:B------:R-:W-:Y:S02]  /*0180*/  @!P1 LOP3.LUT R5, RZ, R9, RZ, 0x33, !PT ;  /* 0x00000009ff059212 */ /* 0x000fe400078e33ff */
[----:B------:R-:W-:-:S03]  /*0190*/  @!P0 LOP3.LUT R11, RZ, R7, RZ, 0x33, !PT ;  /* 0x00000007ff0b8212 */ /* 0x000fc600078e33ff */
[----:B------:R-:W-:Y:S01]  /*01a0*/  @!P1 IMAD.IADD R5, R5, 0x1, R2 ;  /* 0x0000000105059824 */ /* 0x000fe200078e0202 */
[----:B------:R-:W-:Y:S01]  /*01b0*/  @!P0 IADD3 R12, PT, PT, R11, R2, RZ ;  /* 0x000000020b0c8210 */ /* 0x000fe20007ffe0ff */
[----:B------:R-:W-:Y:S06]  /*01c0*/  @!P1 BRA `(.L_x_101) ;  /* 0x0000000000189947 */ /* 0x000fec0003800000 */
[----:B------:R-:W-:-:S04]  /*01d0*/  IADD3 R10, PT, PT, R8, -R2, RZ ;  /* 0x80000002080a7210 */ /* 0x000fc80007ffe0ff */
[----:B------:R-:W-:-:S13]  /*01e0*/  ISETP.GE.AND P1, PT, R9, R10, PT ;  /* 0x0000000a0900720c */ /* 0x000fda0003f26270 */
[----:B------:R-:W-:-:S05]  /*01f0*/  @P1 LOP3.LUT R5, RZ, R9, RZ, 0x33, !PT ;  /* 0x00000009ff051212 */ /* 0x000fca00078e33ff */
[----:B------:R-:W-:-:S05]  /*0200*/  @P1 IMAD.IADD R5, R5, 0x1, R2 ;  /* 0x0000000105051824 */ /* 0x000fca00078e0202 */
[----:B------:R-:W-:Y:S01]  /*0210*/  @P1 LEA R5, R4, R5, 0x1 ;  /* 0x0000000504051211 */ /* 0x000fe200078e08ff */
[----:B------:R-:W-:-:S07]  /*0220*/  @!P1 IMAD.IADD R5, R9, 0x1, -R2 ;  /* 0x0000000109059824 */ /* 0x000fce00078e0a02 */
.L_x_101:
[----:B------:R-:W-:Y:S05]  /*0230*/  BSYNC.RECONVERGENT B0 ;  /* 0x0000000000007941 */ /* 0x000fea0003800200 */
.L_x_100:
[----:B------:R-:W-:Y:S04]  /*0240*/  BSSY.RECONVERGENT B0, `(.L_x_102) ;  /* 0x0000008000007945 */ /* 0x000fe80003800200 */
[----:B------:R-:W-:Y:S05]  /*0250*/  @!P0 BRA `(.L_x_103) ;  /* 0x0000000000188947 */ /* 0x000fea0003800000 */
[----:B------:R-:W-:-:S04]  /*0260*/  IADD3 R10, PT, PT, R6, -R2, RZ ;  /* 0x80000002060a7210 */ /* 0x000fc80007ffe0ff */
[----:B------:R-:W-:-:S13]  /*0270*/  ISETP.GE.AND P0, PT, R7, R10, PT ;  /* 0x0000000a0700720c */ /* 0x000fda0003f06270 */
[----:B------:R-:W-:-:S05]  /*0280*/  @P0 LOP3.LUT R11, RZ, R7, RZ, 0x33, !PT ;  /* 0x00000007ff0b0212 */ /* 0x000fca00078e33ff */
[----:B------:R-:W-:-:S05]  /*0290*/  @P0 IMAD.IADD R12, R11, 0x1, R2 ;  /* 0x000000010b0c0824 */ /* 0x000fca00078e0202 */
[----:B------:R-:W-:Y:S02]  /*02a0*/  @P0 LEA R12, R3, R12, 0x1 ;  /* 0x0000000c030c0211 */ /* 0x000fe400078e08ff */
[----:B------:R-:W-:-:S07]  /*02b0*/  @!P0 IADD3 R12, PT, PT, R7, -R2, RZ ;  /* 0x80000002070c8210 */ /* 0x000fce0007ffe0ff */
.L_x_103:
[----:B------:R-:W-:Y:S05]  /*02c0*/  BSYNC.RECONVERGENT B0 ;  /* 0x0000000000007941 */ /* 0x000fea0003800200 */
.L_x_102:
[----:B------:R-:W0:Y:S01]  /*02d0*/  LDCU.U8 UR4, c[0x0][0x3a0] ;  /* 0x00007400ff0477ac */ /* 0x000e220008000000 */
[C---:B------:R-:W-:Y:S02]  /*02e0*/  IMAD R8, R0.reuse, R8, R9 ;  /* 0x0000000800087224 */ /* 0x040fe400078e0209 */
[----:B------:R-:W-:Y:S02]  /*02f0*/  IMAD R5, R0, R4, R5 ;  /* 0x0000000400057224 */ /* 0x000fe400078e0205 */
[----:B------:R-:W-:Y:S02]  /*0300*/  IMAD R7, R6, R8, R7 ;  /* 0x0000000806077224 */ /* 0x000fe400078e0207 */
[----:B------:R-:W-:Y:S01]  /*0310*/  IMAD R9, R5, R3, R12 ;  /* 0x0000000305097224 */ /* 0x000fe200078e020c */
[----:B0-----:R-:W-:-:S04]  /*0320*/  UPRMT UR4, UR4, 0x8880, URZ ;  /* 0x0000888004047896 */ /* 0x001fc800080000ff */
[----:B------:R-:W-:-:S07]  /*0330*/  UISETP.NE.AND UP0, UPT, UR4, URZ, UPT ;  /* 0x000000ff0400728c */ /* 0x000fce000bf05270 */
[----:B------:R-:W0:Y:S02]  /*0340*/  LDCU.64 UR4, c[0x0][0x358] ;  /* 0x00006b00ff0477ac */ /* 0x000e240008000a00 */
[----:B------:R-:W-:Y:S05]  /*0350*/  BRA.U UP0, `(.L_x_104) ;  /* 0x00000001001c7547 */ /* 0x000fea000b800000 */
[----:B------:R-:W1:Y:S08]  /*0360*/  LDC.64 R2, c[0x0][0x388] ;  /* 0x0000e200ff027b82 */ /* 0x000e700000000a00 */
[----:B------:R-:W2:Y:S01]  /*0370*/  LDC.64 R4, c[0x0][0x380] ;  /* 0x0000e000ff047b82 */ /* 0x000ea20000000a00 */
[----:B-1----:R-:W-:-:S06]  /*0380*/  IMAD.WIDE R2, R9, 0x8, R2 ;  /* 0x0000000809027825 */ /* 0x002fcc00078e0202 */
[----:B0-----:R-:W3:Y:S01]  /*0390*/  LDG.E.64 R2, desc[UR4][R2.64] ;  /* 0x0000000402027981 */ /* 0x001ee2000c1e1b00 */
[----:B--2---:R-:W-:-:S05]  /*03a0*/  IMAD.WIDE R4, R7, 0x8, R4 ;  /* 0x0000000807047825 */ /* 0x004fca00078e0204 */
[----:B---3--:R-:W-:Y:S01]  /*03b0*/  STG.E.64 desc[UR4][R4.64], R2 ;  /* 0x0000000204007986 */ /* 0x008fe2000c101b04 */
[----:B------:R-:W-:Y:S05]  /*03c0*/  EXIT ;  /* 0x000000000000794d */ /* 0x000fea0003800000 */
.L_x_104:
[----:B------:R-:W1:Y:S02]  /*03d0*/  LDC.64 R2, c[0x0][0x380] ;  /* 0x0000e000ff027b82 */ /* 0x000e640000000a00 */
[----:B-1----:R-:W-:-:S06]  /*03e0*/  IMAD.WIDE R4, R7, 0x8, R2 ;  /* 0x0000000807047825 */ /* 0x002fcc00078e0202 */
[----:B------:R-:W1:Y:S01]  /*03f0*/  LDC.64 R2, c[0x0][0x388] ;  /* 0x0000e200ff027b82 */ /* 0x000e620000000a00 */
[----:B0-----:R-:W2:Y:S01]  /*0400*/  LDG.E R7, desc[UR4][R4.64] ;  /* 0x0000000404077981 */ /* 0x001ea2000c1e1900 */
[----:B-1----:R-:W-:-:S05]  /*0410*/  IMAD.WIDE R2, R9, 0x8, R2 ;  /* 0x0000000809027825 */ /* 0x002fca00078e0202 */
[----:B--2---:R-:W-:Y:S04]  /*0420*/  REDG.E.ADD.F32.FTZ.RN.STRONG.GPU desc[UR4][R2.64], R7 ;  /* 0x00000007020079a6 */ /* 0x004fe8000c12f304 */
[----:B------:R-:W2:Y:S04]  /*0430*/  LDG.E R9, desc[UR4][R4.64+0x4] ;  /* 0x0000040404097981 */ /* 0x000ea8000c1e1900 */
[----:B--2---:R-:W-:Y:S01]  /*0440*/  REDG.E.ADD.F32.FTZ.RN.STRONG.GPU desc[UR4][R2.64+0x4], R9 ;  /* 0x00000409020079a6 */ /* 0x004fe2000c12f304 */
[----:B------:R-:W-:Y:S05]  /*0450*/  EXIT ;  /* 0x000000000000794d */ /* 0x000fea0003800000 */
.L_x_105:
        /* <DEDUP_REMOVED lines=10> */
.L_x_114:


//--------------------- .nv.shared.reserved.0     --------------------------
	.section	.nv.shared.reserved.0,"aw",@nobits
	.weak		__nv_reservedSMEM_offset_0_alias
	.size		__nv_reservedSMEM_offset_0_alias, 0, 64
	.other		__nv_reservedSMEM_offset_0_alias,@"STO_CUDA_RESERVED_SHARED STV_DEFAULT"
__nv_reservedSMEM_offset_0_alias:
	.zero		0
	.zero		64


//--------------------- .nv.constant0._Z8gather2dP6float2S0_PfS1_iiffiiiiib --------------------------
	.section	.nv.constant0._Z8gather2dP6float2S0_PfS1_iiffiiiiib,"a",@progbits
	.sectionflags	@""
	.align	4
.nv.constant0._Z8gather2dP6float2S0_PfS1_iiffiiiiib:
	.zero		965


//--------------------- .nv.constant0._Z6wrap2dP6float2iiiiib --------------------------
	.section	.nv.constant0._Z6wrap2dP6float2iiiiib,"a",@progbits
	.sectionflags	@""
	.align	4
.nv.constant0._Z6wrap2dP6float2iiiiib:
	.zero		925


//--------------------- .nv.constant0._Z11fftshiftc2dP6float2iii --------------------------
	.section	.nv.constant0._Z11fftshiftc2dP6float2iii,"a",@progbits
	.sectionflags	@""
	.align	4
.nv.constant0._Z11fftshiftc2dP6float2iii:
	.zero		916


//--------------------- .nv.constant0._Z8divker2dP6float2S0_iiiiiffb --------------------------
	.section	.nv.constant0._Z8divker2dP6float2S0_iiiiiffb,"a",@progbits
	.sectionflags	@""
	.align	4
.nv.constant0._Z8divker2dP6float2S0_iiiiiffb:
	.zero		941


//--------------------- .nv.constant0._Z7pad_symP6float2S0_iiiib --------------------------
	.section	.nv.constant0._Z7pad_symP6float2S0_iiiib,"a",@progbits
	.sectionflags	@""
	.align	4
.nv.constant0._Z7pad_symP6float2S0_iiiib:
	.zero		929


//--------------------- SYMBOLS --------------------------

	.type		.nv.reservedSmem.offset0,@object
	.size		.nv.reservedSmem.offset0,0x4
